//
// Generated by NVIDIA NVVM Compiler
//
// Compiler Build ID: CL-36424714
// Cuda compilation tools, release 13.0, V13.0.88
// Based on NVVM 20.0.0
//

.version 9.0
.target sm_100
.address_size 64

	// .globl	morph

.visible .entry morph(
	.param .u64 .ptr .align 1 morph_param_0,
	.param .u64 .ptr .align 1 morph_param_1,
	.param .u64 morph_param_2,
	.param .u64 morph_param_3,
	.param .u64 morph_param_4,
	.param .u64 .ptr .align 1 morph_param_5,
	.param .u64 morph_param_6
)
{
	.reg .pred 	%p<244>;
	.reg .b16 	%rs<3>;
	.reg .b32 	%r<139>;
	.reg .b32 	%f<485>;
	.reg .b64 	%rd<169>;

	ld.param.u64 	%rd41, [morph_param_0];
	ld.param.u64 	%rd46, [morph_param_1];
	ld.param.u64 	%rd47, [morph_param_2];
	ld.param.u64 	%rd43, [morph_param_3];
	ld.param.u64 	%rd44, [morph_param_4];
	ld.param.u64 	%rd48, [morph_param_5];
	cvta.to.global.u64 	%rd1, %rd46;
	cvta.to.global.u64 	%rd2, %rd48;
	mov.u32 	%r55, %ntid.x;
	mov.u32 	%r56, %ctaid.x;
	mov.u32 	%r57, %tid.x;
	mad.lo.s32 	%r1, %r55, %r56, %r57;
	mov.u32 	%r58, %ntid.y;
	mov.u32 	%r59, %ctaid.y;
	mov.u32 	%r60, %tid.y;
	mad.lo.s32 	%r61, %r58, %r59, %r60;
	cvt.s64.s32 	%rd49, %r1;
	setp.le.s64 	%p8, %rd43, %rd49;
	setp.lt.s32 	%p9, %r1, 0;
	cvt.u64.u32 	%rd3, %r61;
	setp.le.s64 	%p10, %rd47, %rd3;
	or.pred  	%p11, %p8, %p10;
	or.pred  	%p12, %p11, %p9;
	@%p12 bra 	$L__BB0_150;
	cvta.to.global.u64 	%rd50, %rd41;
	cvt.u64.u32 	%rd51, %r1;
	mad.lo.s64 	%rd52, %rd43, %rd3, %rd51;
	add.s64 	%rd53, %rd50, %rd52;
	ld.global.u8 	%rs2, [%rd53];
	setp.eq.s16 	%p13, %rs2, 0;
	@%p13 bra 	$L__BB0_150;
	ld.param.u64 	%rd154, [morph_param_6];
	shl.b64 	%rd4, %rd154, 1;
	setp.lt.s64 	%p14, %rd154, 1;
	mov.f32 	%f406, 0fF149F2CA;
	mov.f32 	%f405, 0f7149F2CA;
	@%p14 bra 	$L__BB0_15;
	max.s64 	%rd55, %rd4, 2;
	add.s64 	%rd5, %rd55, -1;
	shr.u64 	%rd56, %rd5, 1;
	add.s64 	%rd6, %rd56, 1;
	and.b64  	%rd7, %rd6, 7;
	setp.lt.s64 	%p15, %rd4, 15;
	mov.f32 	%f405, 0f7149F2CA;
	mov.f32 	%f406, 0fF149F2CA;
	mov.b64 	%rd161, 0;
	@%p15 bra 	$L__BB0_6;
	and.b64  	%rd8, %rd6, 9223372036854775800;
	mov.f32 	%f405, 0f7149F2CA;
	mov.f32 	%f406, 0fF149F2CA;
	mov.b64 	%rd161, 0;
	mov.u64 	%rd162, %rd161;
$L__BB0_5:
	.pragma "nounroll";
	shl.b64 	%rd58, %rd161, 2;
	add.s64 	%rd59, %rd2, %rd58;
	ld.global.f32 	%f179, [%rd59];
	setp.gt.f32 	%p16, %f405, %f179;
	selp.f32 	%f180, %f179, %f405, %p16;
	setp.lt.f32 	%p17, %f406, %f179;
	selp.f32 	%f181, %f179, %f406, %p17;
	ld.global.f32 	%f182, [%rd59+8];
	setp.gt.f32 	%p18, %f180, %f182;
	selp.f32 	%f183, %f182, %f180, %p18;
	setp.lt.f32 	%p19, %f181, %f182;
	selp.f32 	%f184, %f182, %f181, %p19;
	ld.global.f32 	%f185, [%rd59+16];
	setp.gt.f32 	%p20, %f183, %f185;
	selp.f32 	%f186, %f185, %f183, %p20;
	setp.lt.f32 	%p21, %f184, %f185;
	selp.f32 	%f187, %f185, %f184, %p21;
	ld.global.f32 	%f188, [%rd59+24];
	setp.gt.f32 	%p22, %f186, %f188;
	selp.f32 	%f189, %f188, %f186, %p22;
	setp.lt.f32 	%p23, %f187, %f188;
	selp.f32 	%f190, %f188, %f187, %p23;
	ld.global.f32 	%f191, [%rd59+32];
	setp.gt.f32 	%p24, %f189, %f191;
	selp.f32 	%f192, %f191, %f189, %p24;
	setp.lt.f32 	%p25, %f190, %f191;
	selp.f32 	%f193, %f191, %f190, %p25;
	ld.global.f32 	%f194, [%rd59+40];
	setp.gt.f32 	%p26, %f192, %f194;
	selp.f32 	%f195, %f194, %f192, %p26;
	setp.lt.f32 	%p27, %f193, %f194;
	selp.f32 	%f196, %f194, %f193, %p27;
	ld.global.f32 	%f197, [%rd59+48];
	setp.gt.f32 	%p28, %f195, %f197;
	selp.f32 	%f198, %f197, %f195, %p28;
	setp.lt.f32 	%p29, %f196, %f197;
	selp.f32 	%f199, %f197, %f196, %p29;
	ld.global.f32 	%f200, [%rd59+56];
	setp.gt.f32 	%p30, %f198, %f200;
	selp.f32 	%f405, %f200, %f198, %p30;
	setp.lt.f32 	%p31, %f199, %f200;
	selp.f32 	%f406, %f200, %f199, %p31;
	add.s64 	%rd161, %rd161, 16;
	add.s64 	%rd162, %rd162, 8;
	setp.eq.s64 	%p32, %rd162, %rd8;
	@%p32 bra 	$L__BB0_6;
	bra.uni 	$L__BB0_5;
$L__BB0_6:
	setp.eq.s64 	%p33, %rd7, 0;
	@%p33 bra 	$L__BB0_15;
	setp.lt.u64 	%p34, %rd7, 4;
	@%p34 bra 	$L__BB0_9;
	shl.b64 	%rd60, %rd161, 2;
	add.s64 	%rd61, %rd2, %rd60;
	ld.global.f32 	%f202, [%rd61];
	setp.gt.f32 	%p35, %f405, %f202;
	selp.f32 	%f203, %f202, %f405, %p35;
	setp.lt.f32 	%p36, %f406, %f202;
	selp.f32 	%f204, %f202, %f406, %p36;
	add.s64 	%rd62, %rd60, 8;
	and.b64  	%rd63, %rd62, 17179869180;
	add.s64 	%rd64, %rd2, %rd63;
	ld.global.f32 	%f205, [%rd64];
	setp.gt.f32 	%p37, %f203, %f205;
	selp.f32 	%f206, %f205, %f203, %p37;
	setp.lt.f32 	%p38, %f204, %f205;
	selp.f32 	%f207, %f205, %f204, %p38;
	add.s64 	%rd65, %rd60, 16;
	and.b64  	%rd66, %rd65, 17179869180;
	add.s64 	%rd67, %rd2, %rd66;
	ld.global.f32 	%f208, [%rd67];
	setp.gt.f32 	%p39, %f206, %f208;
	selp.f32 	%f209, %f208, %f206, %p39;
	setp.lt.f32 	%p40, %f207, %f208;
	selp.f32 	%f210, %f208, %f207, %p40;
	add.s64 	%rd68, %rd60, 24;
	and.b64  	%rd69, %rd68, 17179869180;
	add.s64 	%rd70, %rd2, %rd69;
	ld.global.f32 	%f211, [%rd70];
	setp.gt.f32 	%p41, %f209, %f211;
	selp.f32 	%f405, %f211, %f209, %p41;
	setp.lt.f32 	%p42, %f210, %f211;
	selp.f32 	%f406, %f211, %f210, %p42;
	add.s64 	%rd71, %rd161, 8;
	and.b64  	%rd161, %rd71, 4294967295;
$L__BB0_9:
	and.b64  	%rd72, %rd6, 3;
	setp.eq.s64 	%p43, %rd72, 0;
	@%p43 bra 	$L__BB0_15;
	setp.eq.s64 	%p44, %rd72, 1;
	@%p44 bra 	$L__BB0_12;
	shl.b64 	%rd73, %rd161, 2;
	add.s64 	%rd74, %rd2, %rd73;
	ld.global.f32 	%f213, [%rd74];
	setp.gt.f32 	%p45, %f405, %f213;
	selp.f32 	%f214, %f213, %f405, %p45;
	setp.lt.f32 	%p46, %f406, %f213;
	selp.f32 	%f215, %f213, %f406, %p46;
	add.s64 	%rd75, %rd73, 8;
	and.b64  	%rd76, %rd75, 17179869180;
	add.s64 	%rd77, %rd2, %rd76;
	ld.global.f32 	%f216, [%rd77];
	setp.gt.f32 	%p47, %f214, %f216;
	selp.f32 	%f405, %f216, %f214, %p47;
	setp.lt.f32 	%p48, %f215, %f216;
	selp.f32 	%f406, %f216, %f215, %p48;
	add.s64 	%rd78, %rd161, 4;
	and.b64  	%rd161, %rd78, 4294967295;
$L__BB0_12:
	and.b64  	%rd79, %rd5, 2;
	setp.ne.s64 	%p49, %rd79, 0;
	@%p49 bra 	$L__BB0_15;
	shl.b64 	%rd80, %rd161, 2;
	add.s64 	%rd81, %rd2, %rd80;
	ld.global.f32 	%f17, [%rd81];
	setp.gt.f32 	%p50, %f405, %f17;
	selp.f32 	%f405, %f17, %f405, %p50;
	setp.geu.f32 	%p51, %f406, %f17;
	@%p51 bra 	$L__BB0_15;
	mov.f32 	%f406, %f17;
$L__BB0_15:
	ld.param.u64 	%rd155, [morph_param_6];
	setp.lt.s64 	%p52, %rd155, 1;
	mov.f32 	%f424, 0fF149F2CA;
	mov.f32 	%f423, 0f7149F2CA;
	@%p52 bra 	$L__BB0_28;
	max.s64 	%rd83, %rd4, 3;
	add.s64 	%rd14, %rd83, -2;
	shr.u64 	%rd84, %rd14, 1;
	add.s64 	%rd15, %rd84, 1;
	and.b64  	%rd16, %rd15, 7;
	setp.lt.s64 	%p53, %rd4, 16;
	mov.f32 	%f423, 0f7149F2CA;
	mov.f32 	%f424, 0fF149F2CA;
	mov.b64 	%rd165, 1;
	@%p53 bra 	$L__BB0_19;
	and.b64  	%rd17, %rd15, 9223372036854775800;
	mov.b64 	%rd164, 0;
	mov.f32 	%f423, 0f7149F2CA;
	mov.f32 	%f424, 0fF149F2CA;
	mov.b64 	%rd165, 1;
$L__BB0_18:
	.pragma "nounroll";
	shl.b64 	%rd87, %rd165, 2;
	add.s64 	%rd88, %rd2, %rd87;
	ld.global.f32 	%f224, [%rd88];
	setp.gt.f32 	%p54, %f423, %f224;
	selp.f32 	%f225, %f224, %f423, %p54;
	setp.lt.f32 	%p55, %f424, %f224;
	selp.f32 	%f226, %f224, %f424, %p55;
	ld.global.f32 	%f227, [%rd88+8];
	setp.gt.f32 	%p56, %f225, %f227;
	selp.f32 	%f228, %f227, %f225, %p56;
	setp.lt.f32 	%p57, %f226, %f227;
	selp.f32 	%f229, %f227, %f226, %p57;
	ld.global.f32 	%f230, [%rd88+16];
	setp.gt.f32 	%p58, %f228, %f230;
	selp.f32 	%f231, %f230, %f228, %p58;
	setp.lt.f32 	%p59, %f229, %f230;
	selp.f32 	%f232, %f230, %f229, %p59;
	ld.global.f32 	%f233, [%rd88+24];
	setp.gt.f32 	%p60, %f231, %f233;
	selp.f32 	%f234, %f233, %f231, %p60;
	setp.lt.f32 	%p61, %f232, %f233;
	selp.f32 	%f235, %f233, %f232, %p61;
	ld.global.f32 	%f236, [%rd88+32];
	setp.gt.f32 	%p62, %f234, %f236;
	selp.f32 	%f237, %f236, %f234, %p62;
	setp.lt.f32 	%p63, %f235, %f236;
	selp.f32 	%f238, %f236, %f235, %p63;
	ld.global.f32 	%f239, [%rd88+40];
	setp.gt.f32 	%p64, %f237, %f239;
	selp.f32 	%f240, %f239, %f237, %p64;
	setp.lt.f32 	%p65, %f238, %f239;
	selp.f32 	%f241, %f239, %f238, %p65;
	ld.global.f32 	%f242, [%rd88+48];
	setp.gt.f32 	%p66, %f240, %f242;
	selp.f32 	%f243, %f242, %f240, %p66;
	setp.lt.f32 	%p67, %f241, %f242;
	selp.f32 	%f244, %f242, %f241, %p67;
	ld.global.f32 	%f245, [%rd88+56];
	setp.gt.f32 	%p68, %f243, %f245;
	selp.f32 	%f423, %f245, %f243, %p68;
	setp.lt.f32 	%p69, %f244, %f245;
	selp.f32 	%f424, %f245, %f244, %p69;
	add.s64 	%rd165, %rd165, 16;
	add.s64 	%rd164, %rd164, 8;
	setp.ne.s64 	%p70, %rd164, %rd17;
	@%p70 bra 	$L__BB0_18;
$L__BB0_19:
	setp.eq.s64 	%p71, %rd16, 0;
	@%p71 bra 	$L__BB0_28;
	setp.lt.u64 	%p72, %rd16, 4;
	@%p72 bra 	$L__BB0_22;
	shl.b64 	%rd89, %rd165, 2;
	add.s64 	%rd90, %rd2, %rd89;
	ld.global.f32 	%f247, [%rd90];
	setp.gt.f32 	%p73, %f423, %f247;
	selp.f32 	%f248, %f247, %f423, %p73;
	setp.lt.f32 	%p74, %f424, %f247;
	selp.f32 	%f249, %f247, %f424, %p74;
	add.s64 	%rd91, %rd89, 8;
	and.b64  	%rd92, %rd91, 17179869180;
	add.s64 	%rd93, %rd2, %rd92;
	ld.global.f32 	%f250, [%rd93];
	setp.gt.f32 	%p75, %f248, %f250;
	selp.f32 	%f251, %f250, %f248, %p75;
	setp.lt.f32 	%p76, %f249, %f250;
	selp.f32 	%f252, %f250, %f249, %p76;
	add.s64 	%rd94, %rd89, 16;
	and.b64  	%rd95, %rd94, 17179869180;
	add.s64 	%rd96, %rd2, %rd95;
	ld.global.f32 	%f253, [%rd96];
	setp.gt.f32 	%p77, %f251, %f253;
	selp.f32 	%f254, %f253, %f251, %p77;
	setp.lt.f32 	%p78, %f252, %f253;
	selp.f32 	%f255, %f253, %f252, %p78;
	add.s64 	%rd97, %rd89, 24;
	and.b64  	%rd98, %rd97, 17179869180;
	add.s64 	%rd99, %rd2, %rd98;
	ld.global.f32 	%f256, [%rd99];
	setp.gt.f32 	%p79, %f254, %f256;
	selp.f32 	%f423, %f256, %f254, %p79;
	setp.lt.f32 	%p80, %f255, %f256;
	selp.f32 	%f424, %f256, %f255, %p80;
	add.s64 	%rd100, %rd165, 8;
	and.b64  	%rd165, %rd100, 4294967295;
$L__BB0_22:
	and.b64  	%rd101, %rd15, 3;
	setp.eq.s64 	%p81, %rd101, 0;
	@%p81 bra 	$L__BB0_28;
	setp.eq.s64 	%p82, %rd101, 1;
	@%p82 bra 	$L__BB0_25;
	shl.b64 	%rd102, %rd165, 2;
	add.s64 	%rd103, %rd2, %rd102;
	ld.global.f32 	%f258, [%rd103];
	setp.gt.f32 	%p83, %f423, %f258;
	selp.f32 	%f259, %f258, %f423, %p83;
	setp.lt.f32 	%p84, %f424, %f258;
	selp.f32 	%f260, %f258, %f424, %p84;
	add.s64 	%rd104, %rd102, 8;
	and.b64  	%rd105, %rd104, 17179869180;
	add.s64 	%rd106, %rd2, %rd105;
	ld.global.f32 	%f261, [%rd106];
	setp.gt.f32 	%p85, %f259, %f261;
	selp.f32 	%f423, %f261, %f259, %p85;
	setp.lt.f32 	%p86, %f260, %f261;
	selp.f32 	%f424, %f261, %f260, %p86;
	add.s64 	%rd107, %rd165, 4;
	and.b64  	%rd165, %rd107, 4294967295;
$L__BB0_25:
	and.b64  	%rd108, %rd14, 2;
	setp.ne.s64 	%p87, %rd108, 0;
	@%p87 bra 	$L__BB0_28;
	shl.b64 	%rd109, %rd165, 2;
	add.s64 	%rd110, %rd2, %rd109;
	ld.global.f32 	%f45, [%rd110];
	setp.gt.f32 	%p88, %f423, %f45;
	selp.f32 	%f423, %f45, %f423, %p88;
	setp.geu.f32 	%p89, %f424, %f45;
	@%p89 bra 	$L__BB0_28;
	mov.f32 	%f424, %f45;
$L__BB0_28:
	cvt.rmi.f32.f32 	%f262, %f405;
	cvt.rzi.s32.f32 	%r120, %f262;
	cvt.rpi.f32.f32 	%f263, %f406;
	cvt.rzi.s32.f32 	%r3, %f263;
	cvt.rmi.f32.f32 	%f264, %f423;
	cvt.rzi.s32.f32 	%r4, %f264;
	cvt.rpi.f32.f32 	%f265, %f424;
	cvt.rzi.s32.f32 	%r5, %f265;
	setp.gt.s32 	%p90, %r120, %r3;
	@%p90 bra 	$L__BB0_150;
	ld.param.u64 	%rd156, [morph_param_6];
	cvt.u32.u64 	%r6, %rd156;
	setp.lt.s32 	%p91, %r6, 2;
	shl.b32 	%r63, %r6, 1;
	add.s32 	%r7, %r63, -2;
	mul.wide.s32 	%rd111, %r7, 4;
	add.s64 	%rd31, %rd2, %rd111;
	cvt.u16.u64 	%rs1, %rd44;
	@%p91 bra 	$L__BB0_93;
	add.s32 	%r85, %r6, -1;
	sub.s32 	%r8, %r7, %r6;
	and.b32  	%r9, %r85, 3;
	and.b32  	%r10, %r85, -4;
$L__BB0_31:
	setp.ge.s32 	%p176, %r5, %r4;
	@%p176 bra 	$L__BB0_33;
$L__BB0_32:
	add.s32 	%r12, %r120, 1;
	setp.eq.s32 	%p242, %r120, %r3;
	mov.u32 	%r120, %r12;
	@%p242 bra 	$L__BB0_150;
	bra.uni 	$L__BB0_31;
$L__BB0_33:
	add.s32 	%r86, %r120, %r1;
	setp.gt.s32 	%p177, %r86, -1;
	cvt.s64.s32 	%rd139, %r86;
	setp.gt.s64 	%p178, %rd43, %rd139;
	and.pred  	%p1, %p177, %p178;
	cvt.rn.f32.s32 	%f49, %r120;
	mov.u32 	%r121, %r4;
$L__BB0_34:
	mov.u32 	%r13, %r121;
	cvt.u32.u64 	%r87, %rd3;
	add.s32 	%r14, %r13, %r87;
	setp.gt.s32 	%p179, %r14, -1;
	cvt.s64.s32 	%rd140, %r14;
	setp.gt.s64 	%p180, %rd47, %rd140;
	and.pred  	%p181, %p179, %p180;
	and.pred  	%p183, %p1, %p181;
	@%p183 bra 	$L__BB0_35;
	bra.uni 	$L__BB0_92;
$L__BB0_35:
	setp.lt.u32 	%p184, %r8, 3;
	cvt.rn.f32.s32 	%f109, %r13;
	mov.b32 	%r130, 0;
	mov.u32 	%r135, %r130;
	@%p184 bra 	$L__BB0_62;
	ld.param.u64 	%rd157, [morph_param_6];
	cvt.u32.u64 	%r91, %rd157;
	add.s32 	%r92, %r91, -1;
	and.b32  	%r93, %r92, -4;
	neg.s32 	%r123, %r93;
	add.s64 	%rd168, %rd2, 20;
	mov.b32 	%r122, 0;
	mov.u32 	%r135, %r122;
$L__BB0_37:
	mul.wide.s32 	%rd141, %r122, 4;
	add.s64 	%rd142, %rd2, %rd141;
	add.s64 	%rd33, %rd142, 32;
	ld.global.f32 	%f50, [%rd168+-16];
	ld.global.f32 	%f51, [%rd168+-8];
	sub.f32 	%f329, %f50, %f51;
	abs.f32 	%f330, %f329;
	setp.lt.f32 	%p185, %f330, 0f358637BD;
	mov.b32 	%r94, 0;
	mov.u32 	%r125, %r94;
	@%p185 bra 	$L__BB0_43;
	ld.global.f32 	%f52, [%rd168+-20];
	ld.global.f32 	%f427, [%rd33+-24];
	setp.geu.f32 	%p186, %f51, %f50;
	mov.f32 	%f425, %f52;
	mov.f32 	%f426, %f50;
	mov.f32 	%f428, %f51;
	@%p186 bra 	$L__BB0_40;
	mov.f32 	%f425, %f427;
	mov.f32 	%f426, %f51;
	mov.f32 	%f427, %f52;
	mov.f32 	%f428, %f50;
$L__BB0_40:
	setp.gtu.f32 	%p187, %f426, %f109;
	setp.leu.f32 	%p188, %f428, %f109;
	or.pred  	%p189, %p187, %p188;
	@%p189 bra 	$L__BB0_42;
	sub.f32 	%f331, %f109, %f426;
	sub.f32 	%f332, %f427, %f425;
	mul.f32 	%f333, %f331, %f332;
	sub.f32 	%f334, %f428, %f426;
	div.rn.f32 	%f335, %f333, %f334;
	add.f32 	%f336, %f425, %f335;
	setp.gt.f32 	%p190, %f336, %f49;
	mov.b32 	%r125, 1;
	@%p190 bra 	$L__BB0_43;
$L__BB0_42:
	mov.u32 	%r125, %r94;
$L__BB0_43:
	add.s32 	%r19, %r125, %r135;
	ld.global.f32 	%f58, [%rd168];
	sub.f32 	%f337, %f51, %f58;
	abs.f32 	%f338, %f337;
	setp.lt.f32 	%p191, %f338, 0f358637BD;
	mov.b32 	%r97, 0;
	mov.u32 	%r126, %r97;
	@%p191 bra 	$L__BB0_49;
	ld.global.f32 	%f59, [%rd168+-12];
	ld.global.f32 	%f431, [%rd33+-16];
	setp.geu.f32 	%p192, %f58, %f51;
	mov.f32 	%f429, %f59;
	mov.f32 	%f430, %f51;
	mov.f32 	%f432, %f58;
	@%p192 bra 	$L__BB0_46;
	mov.f32 	%f429, %f431;
	mov.f32 	%f430, %f58;
	mov.f32 	%f431, %f59;
	mov.f32 	%f432, %f51;
$L__BB0_46:
	setp.gtu.f32 	%p193, %f430, %f109;
	setp.leu.f32 	%p194, %f432, %f109;
	or.pred  	%p195, %p193, %p194;
	@%p195 bra 	$L__BB0_48;
	sub.f32 	%f339, %f109, %f430;
	sub.f32 	%f340, %f431, %f429;
	mul.f32 	%f341, %f339, %f340;
	sub.f32 	%f342, %f432, %f430;
	div.rn.f32 	%f343, %f341, %f342;
	add.f32 	%f344, %f429, %f343;
	setp.gt.f32 	%p196, %f344, %f49;
	mov.b32 	%r126, 1;
	@%p196 bra 	$L__BB0_49;
$L__BB0_48:
	mov.u32 	%r126, %r97;
$L__BB0_49:
	add.s32 	%r21, %r126, %r19;
	ld.global.f32 	%f65, [%rd168+8];
	sub.f32 	%f345, %f58, %f65;
	abs.f32 	%f346, %f345;
	setp.lt.f32 	%p197, %f346, 0f358637BD;
	mov.b32 	%r100, 0;
	mov.u32 	%r127, %r100;
	@%p197 bra 	$L__BB0_55;
	ld.global.f32 	%f66, [%rd168+-4];
	ld.global.f32 	%f435, [%rd33+-8];
	setp.geu.f32 	%p198, %f65, %f58;
	mov.f32 	%f433, %f66;
	mov.f32 	%f434, %f58;
	mov.f32 	%f436, %f65;
	@%p198 bra 	$L__BB0_52;
	mov.f32 	%f433, %f435;
	mov.f32 	%f434, %f65;
	mov.f32 	%f435, %f66;
	mov.f32 	%f436, %f58;
$L__BB0_52:
	setp.gtu.f32 	%p199, %f434, %f109;
	setp.leu.f32 	%p200, %f436, %f109;
	or.pred  	%p201, %p199, %p200;
	@%p201 bra 	$L__BB0_54;
	sub.f32 	%f347, %f109, %f434;
	sub.f32 	%f348, %f435, %f433;
	mul.f32 	%f349, %f347, %f348;
	sub.f32 	%f350, %f436, %f434;
	div.rn.f32 	%f351, %f349, %f350;
	add.f32 	%f352, %f433, %f351;
	setp.gt.f32 	%p202, %f352, %f49;
	mov.b32 	%r127, 1;
	@%p202 bra 	$L__BB0_55;
$L__BB0_54:
	mov.u32 	%r127, %r100;
$L__BB0_55:
	add.s32 	%r23, %r127, %r21;
	ld.global.f32 	%f439, [%rd33];
	ld.global.f32 	%f440, [%rd168+16];
	sub.f32 	%f353, %f65, %f440;
	abs.f32 	%f354, %f353;
	setp.lt.f32 	%p203, %f354, 0f358637BD;
	mov.b32 	%r103, 0;
	mov.u32 	%r128, %r103;
	@%p203 bra 	$L__BB0_61;
	ld.global.f32 	%f74, [%rd168+4];
	setp.geu.f32 	%p204, %f440, %f65;
	mov.f32 	%f437, %f74;
	mov.f32 	%f438, %f65;
	@%p204 bra 	$L__BB0_58;
	mov.f32 	%f437, %f439;
	mov.f32 	%f438, %f440;
	mov.f32 	%f439, %f74;
	mov.f32 	%f440, %f65;
$L__BB0_58:
	setp.gtu.f32 	%p205, %f438, %f109;
	setp.leu.f32 	%p206, %f440, %f109;
	or.pred  	%p207, %p205, %p206;
	@%p207 bra 	$L__BB0_60;
	sub.f32 	%f355, %f109, %f438;
	sub.f32 	%f356, %f439, %f437;
	mul.f32 	%f357, %f355, %f356;
	sub.f32 	%f358, %f440, %f438;
	div.rn.f32 	%f359, %f357, %f358;
	add.f32 	%f360, %f437, %f359;
	setp.gt.f32 	%p208, %f360, %f49;
	mov.b32 	%r128, 1;
	@%p208 bra 	$L__BB0_61;
$L__BB0_60:
	mov.u32 	%r128, %r103;
$L__BB0_61:
	add.s32 	%r135, %r128, %r23;
	add.s32 	%r123, %r123, 4;
	add.s64 	%rd168, %rd168, 32;
	add.s32 	%r122, %r122, 8;
	setp.ne.s32 	%p209, %r123, 0;
	mov.u32 	%r130, %r10;
	@%p209 bra 	$L__BB0_37;
$L__BB0_62:
	setp.eq.s32 	%p210, %r9, 0;
	@%p210 bra 	$L__BB0_84;
	shl.b32 	%r31, %r130, 1;
	mul.wide.u32 	%rd143, %r31, 4;
	add.s64 	%rd144, %rd2, %rd143;
	ld.global.f32 	%f79, [%rd144];
	ld.global.f32 	%f80, [%rd144+4];
	mul.wide.s32 	%rd145, %r31, 4;
	add.s64 	%rd35, %rd2, %rd145;
	add.s32 	%r32, %r31, 3;
	mul.wide.u32 	%rd146, %r32, 4;
	add.s64 	%rd36, %rd2, %rd146;
	ld.global.f32 	%f81, [%rd36];
	sub.f32 	%f361, %f80, %f81;
	abs.f32 	%f362, %f361;
	setp.lt.f32 	%p211, %f362, 0f358637BD;
	mov.b32 	%r106, 0;
	mov.u32 	%r132, %r106;
	@%p211 bra 	$L__BB0_69;
	ld.global.f32 	%f443, [%rd35+8];
	setp.geu.f32 	%p212, %f81, %f80;
	mov.f32 	%f441, %f79;
	mov.f32 	%f442, %f80;
	mov.f32 	%f444, %f81;
	@%p212 bra 	$L__BB0_66;
	mov.f32 	%f441, %f443;
	mov.f32 	%f442, %f81;
	mov.f32 	%f443, %f79;
	mov.f32 	%f444, %f80;
$L__BB0_66:
	setp.gtu.f32 	%p213, %f442, %f109;
	setp.leu.f32 	%p214, %f444, %f109;
	or.pred  	%p215, %p213, %p214;
	@%p215 bra 	$L__BB0_68;
	sub.f32 	%f363, %f109, %f442;
	sub.f32 	%f364, %f443, %f441;
	mul.f32 	%f365, %f363, %f364;
	sub.f32 	%f366, %f444, %f442;
	div.rn.f32 	%f367, %f365, %f366;
	add.f32 	%f368, %f441, %f367;
	setp.gt.f32 	%p216, %f368, %f49;
	mov.b32 	%r132, 1;
	@%p216 bra 	$L__BB0_69;
$L__BB0_68:
	mov.u32 	%r132, %r106;
$L__BB0_69:
	setp.eq.s32 	%p217, %r9, 1;
	add.s32 	%r135, %r132, %r135;
	@%p217 bra 	$L__BB0_84;
	ld.global.f32 	%f87, [%rd36+-4];
	add.s32 	%r110, %r31, 5;
	mul.wide.u32 	%rd147, %r110, 4;
	add.s64 	%rd37, %rd2, %rd147;
	ld.global.f32 	%f88, [%rd37];
	sub.f32 	%f369, %f81, %f88;
	abs.f32 	%f370, %f369;
	setp.lt.f32 	%p218, %f370, 0f358637BD;
	mov.b32 	%r109, 0;
	mov.u32 	%r133, %r109;
	@%p218 bra 	$L__BB0_76;
	ld.global.f32 	%f447, [%rd35+16];
	setp.geu.f32 	%p219, %f88, %f81;
	mov.f32 	%f445, %f87;
	mov.f32 	%f446, %f81;
	mov.f32 	%f448, %f88;
	@%p219 bra 	$L__BB0_73;
	mov.f32 	%f445, %f447;
	mov.f32 	%f446, %f88;
	mov.f32 	%f447, %f87;
	mov.f32 	%f448, %f81;
$L__BB0_73:
	setp.gtu.f32 	%p220, %f446, %f109;
	setp.leu.f32 	%p221, %f448, %f109;
	or.pred  	%p222, %p220, %p221;
	@%p222 bra 	$L__BB0_75;
	sub.f32 	%f371, %f109, %f446;
	sub.f32 	%f372, %f447, %f445;
	mul.f32 	%f373, %f371, %f372;
	sub.f32 	%f374, %f448, %f446;
	div.rn.f32 	%f375, %f373, %f374;
	add.f32 	%f376, %f445, %f375;
	setp.gt.f32 	%p223, %f376, %f49;
	mov.b32 	%r133, 1;
	@%p223 bra 	$L__BB0_76;
$L__BB0_75:
	mov.u32 	%r133, %r109;
$L__BB0_76:
	setp.eq.s32 	%p224, %r9, 2;
	add.s32 	%r135, %r133, %r135;
	@%p224 bra 	$L__BB0_84;
	ld.global.f32 	%f94, [%rd37+-4];
	ld.global.f32 	%f451, [%rd35+24];
	sub.s32 	%r114, %r32, %r130;
	shl.b32 	%r115, %r114, 1;
	mul.wide.u32 	%rd148, %r115, 4;
	add.s64 	%rd149, %rd2, %rd148;
	ld.global.f32 	%f452, [%rd149+4];
	sub.f32 	%f377, %f88, %f452;
	abs.f32 	%f378, %f377;
	setp.lt.f32 	%p225, %f378, 0f358637BD;
	mov.b32 	%r113, 0;
	mov.u32 	%r134, %r113;
	@%p225 bra 	$L__BB0_83;
	setp.geu.f32 	%p226, %f452, %f88;
	mov.f32 	%f449, %f94;
	mov.f32 	%f450, %f88;
	@%p226 bra 	$L__BB0_80;
	mov.f32 	%f449, %f451;
	mov.f32 	%f450, %f452;
	mov.f32 	%f451, %f94;
	mov.f32 	%f452, %f88;
$L__BB0_80:
	setp.gtu.f32 	%p227, %f450, %f109;
	setp.leu.f32 	%p228, %f452, %f109;
	or.pred  	%p229, %p227, %p228;
	@%p229 bra 	$L__BB0_82;
	sub.f32 	%f379, %f109, %f450;
	sub.f32 	%f380, %f451, %f449;
	mul.f32 	%f381, %f379, %f380;
	sub.f32 	%f382, %f452, %f450;
	div.rn.f32 	%f383, %f381, %f382;
	add.f32 	%f384, %f449, %f383;
	setp.gt.f32 	%p230, %f384, %f49;
	mov.b32 	%r134, 1;
	@%p230 bra 	$L__BB0_83;
$L__BB0_82:
	mov.u32 	%r134, %r113;
$L__BB0_83:
	add.s32 	%r135, %r134, %r135;
$L__BB0_84:
	and.b32  	%r118, %r135, 1;
	setp.eq.b32 	%p2, %r118, 1;
	ld.global.f32 	%f456, [%rd2+4];
	ld.global.f32 	%f102, [%rd31+4];
	sub.f32 	%f385, %f102, %f456;
	abs.f32 	%f386, %f385;
	setp.lt.f32 	%p232, %f386, 0f358637BD;
	mov.pred 	%p231, -1;
	mov.pred 	%p243, %p231;
	@%p232 bra 	$L__BB0_90;
	ld.global.f32 	%f455, [%rd2];
	ld.global.f32 	%f104, [%rd31];
	setp.geu.f32 	%p233, %f456, %f102;
	mov.f32 	%f453, %f104;
	mov.f32 	%f454, %f102;
	@%p233 bra 	$L__BB0_87;
	mov.f32 	%f453, %f455;
	mov.f32 	%f454, %f456;
	mov.f32 	%f455, %f104;
	mov.f32 	%f456, %f102;
$L__BB0_87:
	setp.gtu.f32 	%p234, %f454, %f109;
	setp.leu.f32 	%p235, %f456, %f109;
	or.pred  	%p236, %p234, %p235;
	@%p236 bra 	$L__BB0_89;
	sub.f32 	%f387, %f109, %f454;
	sub.f32 	%f388, %f455, %f453;
	mul.f32 	%f389, %f387, %f388;
	sub.f32 	%f390, %f456, %f454;
	div.rn.f32 	%f391, %f389, %f390;
	add.f32 	%f392, %f453, %f391;
	setp.gt.f32 	%p238, %f392, %f49;
	mov.pred 	%p243, 0;
	@%p238 bra 	$L__BB0_90;
$L__BB0_89:
	mov.pred 	%p243, %p231;
$L__BB0_90:
	xor.pred  	%p240, %p243, %p2;
	@%p240 bra 	$L__BB0_92;
	cvt.u64.u32 	%rd150, %r14;
	add.s32 	%r119, %r120, %r1;
	cvt.u64.u32 	%rd151, %r119;
	mad.lo.s64 	%rd152, %rd43, %rd150, %rd151;
	add.s64 	%rd153, %rd1, %rd152;
	st.global.u8 	[%rd153], %rs1;
$L__BB0_92:
	add.s32 	%r121, %r13, 1;
	setp.eq.s32 	%p241, %r13, %r5;
	@%p241 bra 	$L__BB0_32;
	bra.uni 	$L__BB0_34;
$L__BB0_93:
	cvt.u32.u64 	%r64, %rd3;
	add.s32 	%r42, %r5, 1;
	add.s32 	%r65, %r4, %r64;
	setp.gt.s32 	%p92, %r65, -1;
	cvt.s64.s32 	%rd112, %r65;
	setp.gt.s64 	%p93, %rd47, %rd112;
	and.pred  	%p4, %p92, %p93;
	add.s32 	%r43, %r4, 1;
	add.s32 	%r66, %r65, 1;
	setp.gt.s32 	%p94, %r66, -1;
	cvt.s64.s32 	%rd113, %r66;
	setp.gt.s64 	%p95, %rd47, %rd113;
	and.pred  	%p5, %p94, %p95;
	mul.lo.s64 	%rd39, %rd43, %rd113;
	add.s32 	%r44, %r4, 2;
	add.s32 	%r67, %r65, 2;
	setp.gt.s32 	%p96, %r67, -1;
	cvt.s64.s32 	%rd114, %r67;
	setp.gt.s64 	%p97, %rd47, %rd114;
	and.pred  	%p6, %p96, %p97;
	add.s32 	%r45, %r4, 3;
$L__BB0_94:
	mov.u32 	%r46, %r120;
	setp.lt.s32 	%p98, %r5, %r4;
	@%p98 bra 	$L__BB0_149;
	sub.s32 	%r68, %r42, %r4;
	and.b32  	%r69, %r68, 3;
	setp.eq.s32 	%p99, %r69, 0;
	add.s32 	%r70, %r46, %r1;
	setp.gt.s32 	%p100, %r70, -1;
	cvt.s64.s32 	%rd40, %r70;
	setp.gt.s64 	%p101, %rd43, %rd40;
	and.pred  	%p7, %p100, %p101;
	cvt.rn.f32.s32 	%f110, %r46;
	mov.u32 	%r137, %r4;
	@%p99 bra 	$L__BB0_119;
	and.pred  	%p102, %p7, %p4;
	not.pred 	%p103, %p102;
	@%p103 bra 	$L__BB0_103;
	ld.global.f32 	%f460, [%rd2+4];
	ld.global.f32 	%f112, [%rd31+4];
	sub.f32 	%f266, %f112, %f460;
	abs.f32 	%f267, %f266;
	setp.lt.f32 	%p104, %f267, 0f358637BD;
	@%p104 bra 	$L__BB0_103;
	ld.global.f32 	%f459, [%rd2];
	ld.global.f32 	%f114, [%rd31];
	setp.geu.f32 	%p105, %f460, %f112;
	mov.f32 	%f457, %f114;
	mov.f32 	%f458, %f112;
	@%p105 bra 	$L__BB0_100;
	mov.f32 	%f457, %f459;
	mov.f32 	%f458, %f460;
	mov.f32 	%f459, %f114;
	mov.f32 	%f460, %f112;
$L__BB0_100:
	cvt.rn.f32.s32 	%f268, %r4;
	setp.gtu.f32 	%p106, %f458, %f268;
	setp.leu.f32 	%p107, %f460, %f268;
	or.pred  	%p108, %p106, %p107;
	@%p108 bra 	$L__BB0_103;
	cvt.rn.f32.s32 	%f270, %r4;
	sub.f32 	%f271, %f270, %f458;
	sub.f32 	%f272, %f459, %f457;
	mul.f32 	%f273, %f271, %f272;
	sub.f32 	%f274, %f460, %f458;
	div.rn.f32 	%f275, %f273, %f274;
	add.f32 	%f276, %f457, %f275;
	setp.leu.f32 	%p109, %f276, %f110;
	@%p109 bra 	$L__BB0_103;
	cvt.u32.u64 	%r71, %rd3;
	add.s32 	%r72, %r4, %r71;
	cvt.u64.u32 	%rd115, %r72;
	mad.lo.s64 	%rd116, %rd43, %rd115, %rd40;
	add.s64 	%rd117, %rd1, %rd116;
	st.global.u8 	[%rd117], %rs1;
$L__BB0_103:
	sub.s32 	%r73, %r42, %r4;
	and.b32  	%r74, %r73, 3;
	setp.eq.s32 	%p110, %r74, 1;
	mov.u32 	%r137, %r43;
	@%p110 bra 	$L__BB0_119;
	and.pred  	%p111, %p7, %p5;
	not.pred 	%p112, %p111;
	@%p112 bra 	$L__BB0_111;
	ld.global.f32 	%f464, [%rd2+4];
	ld.global.f32 	%f120, [%rd31+4];
	sub.f32 	%f277, %f120, %f464;
	abs.f32 	%f278, %f277;
	setp.lt.f32 	%p113, %f278, 0f358637BD;
	@%p113 bra 	$L__BB0_111;
	ld.global.f32 	%f463, [%rd2];
	ld.global.f32 	%f122, [%rd31];
	setp.geu.f32 	%p114, %f464, %f120;
	mov.f32 	%f461, %f122;
	mov.f32 	%f462, %f120;
	@%p114 bra 	$L__BB0_108;
	mov.f32 	%f461, %f463;
	mov.f32 	%f462, %f464;
	mov.f32 	%f463, %f122;
	mov.f32 	%f464, %f120;
$L__BB0_108:
	cvt.rn.f32.s32 	%f279, %r43;
	setp.gtu.f32 	%p115, %f462, %f279;
	setp.leu.f32 	%p116, %f464, %f279;
	or.pred  	%p117, %p115, %p116;
	@%p117 bra 	$L__BB0_111;
	sub.f32 	%f280, %f279, %f462;
	sub.f32 	%f281, %f463, %f461;
	mul.f32 	%f282, %f280, %f281;
	sub.f32 	%f283, %f464, %f462;
	div.rn.f32 	%f284, %f282, %f283;
	add.f32 	%f285, %f461, %f284;
	setp.leu.f32 	%p118, %f285, %f110;
	@%p118 bra 	$L__BB0_111;
	add.s64 	%rd118, %rd39, %rd40;
	add.s64 	%rd119, %rd1, %rd118;
	st.global.u8 	[%rd119], %rs1;
$L__BB0_111:
	sub.s32 	%r75, %r42, %r4;
	and.b32  	%r76, %r75, 3;
	setp.eq.s32 	%p119, %r76, 2;
	mov.u32 	%r137, %r44;
	@%p119 bra 	$L__BB0_119;
	and.pred  	%p120, %p7, %p6;
	not.pred 	%p121, %p120;
	mov.u32 	%r137, %r45;
	@%p121 bra 	$L__BB0_119;
	ld.global.f32 	%f468, [%rd2+4];
	ld.global.f32 	%f129, [%rd31+4];
	sub.f32 	%f286, %f129, %f468;
	abs.f32 	%f287, %f286;
	setp.lt.f32 	%p122, %f287, 0f358637BD;
	mov.u32 	%r137, %r45;
	@%p122 bra 	$L__BB0_119;
	ld.global.f32 	%f467, [%rd2];
	ld.global.f32 	%f131, [%rd31];
	setp.geu.f32 	%p123, %f468, %f129;
	mov.f32 	%f465, %f131;
	mov.f32 	%f466, %f129;
	@%p123 bra 	$L__BB0_116;
	mov.f32 	%f465, %f467;
	mov.f32 	%f466, %f468;
	mov.f32 	%f467, %f131;
	mov.f32 	%f468, %f129;
$L__BB0_116:
	cvt.rn.f32.s32 	%f288, %r44;
	setp.gtu.f32 	%p124, %f466, %f288;
	setp.leu.f32 	%p125, %f468, %f288;
	or.pred  	%p126, %p124, %p125;
	mov.u32 	%r137, %r45;
	@%p126 bra 	$L__BB0_119;
	cvt.rn.f32.s32 	%f290, %r44;
	sub.f32 	%f291, %f290, %f466;
	sub.f32 	%f292, %f467, %f465;
	mul.f32 	%f293, %f291, %f292;
	sub.f32 	%f294, %f468, %f466;
	div.rn.f32 	%f295, %f293, %f294;
	add.f32 	%f296, %f465, %f295;
	setp.leu.f32 	%p127, %f296, %f110;
	mov.u32 	%r137, %r45;
	@%p127 bra 	$L__BB0_119;
	cvt.u32.u64 	%r77, %rd3;
	add.s32 	%r78, %r4, %r77;
	add.s32 	%r79, %r78, 2;
	cvt.u64.u32 	%rd120, %r79;
	mad.lo.s64 	%rd121, %rd43, %rd120, %rd40;
	add.s64 	%rd122, %rd1, %rd121;
	st.global.u8 	[%rd122], %rs1;
	mov.u32 	%r137, %r45;
$L__BB0_119:
	sub.s32 	%r80, %r5, %r4;
	setp.lt.u32 	%p128, %r80, 3;
	@%p128 bra 	$L__BB0_149;
$L__BB0_120:
	cvt.u32.u64 	%r81, %rd3;
	add.s32 	%r49, %r137, %r81;
	setp.gt.s32 	%p129, %r49, -1;
	cvt.s64.s32 	%rd123, %r49;
	setp.gt.s64 	%p130, %rd47, %rd123;
	and.pred  	%p131, %p129, %p130;
	and.pred  	%p133, %p7, %p131;
	not.pred 	%p134, %p133;
	@%p134 bra 	$L__BB0_127;
	ld.global.f32 	%f472, [%rd2+4];
	ld.global.f32 	%f137, [%rd31+4];
	cvt.rn.f32.s32 	%f138, %r137;
	sub.f32 	%f297, %f137, %f472;
	abs.f32 	%f298, %f297;
	setp.lt.f32 	%p135, %f298, 0f358637BD;
	@%p135 bra 	$L__BB0_127;
	ld.global.f32 	%f471, [%rd2];
	ld.global.f32 	%f140, [%rd31];
	setp.geu.f32 	%p136, %f472, %f137;
	mov.f32 	%f469, %f140;
	mov.f32 	%f470, %f137;
	@%p136 bra 	$L__BB0_124;
	mov.f32 	%f469, %f471;
	mov.f32 	%f470, %f472;
	mov.f32 	%f471, %f140;
	mov.f32 	%f472, %f137;
$L__BB0_124:
	setp.gtu.f32 	%p137, %f470, %f138;
	setp.leu.f32 	%p138, %f472, %f138;
	or.pred  	%p139, %p137, %p138;
	@%p139 bra 	$L__BB0_127;
	sub.f32 	%f299, %f138, %f470;
	sub.f32 	%f300, %f471, %f469;
	mul.f32 	%f301, %f299, %f300;
	sub.f32 	%f302, %f472, %f470;
	div.rn.f32 	%f303, %f301, %f302;
	add.f32 	%f304, %f469, %f303;
	setp.leu.f32 	%p140, %f304, %f110;
	@%p140 bra 	$L__BB0_127;
	cvt.u64.u32 	%rd124, %r49;
	mad.lo.s64 	%rd125, %rd43, %rd124, %rd40;
	add.s64 	%rd126, %rd1, %rd125;
	st.global.u8 	[%rd126], %rs1;
$L__BB0_127:
	add.s32 	%r50, %r49, 1;
	setp.gt.s32 	%p141, %r50, -1;
	cvt.s64.s32 	%rd127, %r50;
	setp.gt.s64 	%p142, %rd47, %rd127;
	and.pred  	%p143, %p141, %p142;
	and.pred  	%p144, %p7, %p143;
	not.pred 	%p145, %p144;
	@%p145 bra 	$L__BB0_134;
	add.s32 	%r82, %r137, 1;
	ld.global.f32 	%f476, [%rd2+4];
	ld.global.f32 	%f146, [%rd31+4];
	cvt.rn.f32.s32 	%f147, %r82;
	sub.f32 	%f305, %f146, %f476;
	abs.f32 	%f306, %f305;
	setp.lt.f32 	%p146, %f306, 0f358637BD;
	@%p146 bra 	$L__BB0_134;
	ld.global.f32 	%f475, [%rd2];
	ld.global.f32 	%f149, [%rd31];
	setp.geu.f32 	%p147, %f476, %f146;
	mov.f32 	%f473, %f149;
	mov.f32 	%f474, %f146;
	@%p147 bra 	$L__BB0_131;
	mov.f32 	%f473, %f475;
	mov.f32 	%f474, %f476;
	mov.f32 	%f475, %f149;
	mov.f32 	%f476, %f146;
$L__BB0_131:
	setp.gtu.f32 	%p148, %f474, %f147;
	setp.leu.f32 	%p149, %f476, %f147;
	or.pred  	%p150, %p148, %p149;
	@%p150 bra 	$L__BB0_134;
	sub.f32 	%f307, %f147, %f474;
	sub.f32 	%f308, %f475, %f473;
	mul.f32 	%f309, %f307, %f308;
	sub.f32 	%f310, %f476, %f474;
	div.rn.f32 	%f311, %f309, %f310;
	add.f32 	%f312, %f473, %f311;
	setp.leu.f32 	%p151, %f312, %f110;
	@%p151 bra 	$L__BB0_134;
	cvt.u64.u32 	%rd128, %r50;
	mad.lo.s64 	%rd129, %rd43, %rd128, %rd40;
	add.s64 	%rd130, %rd1, %rd129;
	st.global.u8 	[%rd130], %rs1;
$L__BB0_134:
	add.s32 	%r51, %r49, 2;
	setp.gt.s32 	%p152, %r51, -1;
	cvt.s64.s32 	%rd131, %r51;
	setp.gt.s64 	%p153, %rd47, %rd131;
	and.pred  	%p154, %p152, %p153;
	and.pred  	%p155, %p7, %p154;
	not.pred 	%p156, %p155;
	@%p156 bra 	$L__BB0_141;
	add.s32 	%r83, %r137, 2;
	ld.global.f32 	%f480, [%rd2+4];
	ld.global.f32 	%f155, [%rd31+4];
	cvt.rn.f32.s32 	%f156, %r83;
	sub.f32 	%f313, %f155, %f480;
	abs.f32 	%f314, %f313;
	setp.lt.f32 	%p157, %f314, 0f358637BD;
	@%p157 bra 	$L__BB0_141;
	ld.global.f32 	%f479, [%rd2];
	ld.global.f32 	%f158, [%rd31];
	setp.geu.f32 	%p158, %f480, %f155;
	mov.f32 	%f477, %f158;
	mov.f32 	%f478, %f155;
	@%p158 bra 	$L__BB0_138;
	mov.f32 	%f477, %f479;
	mov.f32 	%f478, %f480;
	mov.f32 	%f479, %f158;
	mov.f32 	%f480, %f155;
$L__BB0_138:
	setp.gtu.f32 	%p159, %f478, %f156;
	setp.leu.f32 	%p160, %f480, %f156;
	or.pred  	%p161, %p159, %p160;
	@%p161 bra 	$L__BB0_141;
	sub.f32 	%f315, %f156, %f478;
	sub.f32 	%f316, %f479, %f477;
	mul.f32 	%f317, %f315, %f316;
	sub.f32 	%f318, %f480, %f478;
	div.rn.f32 	%f319, %f317, %f318;
	add.f32 	%f320, %f477, %f319;
	setp.leu.f32 	%p162, %f320, %f110;
	@%p162 bra 	$L__BB0_141;
	cvt.u64.u32 	%rd132, %r51;
	mad.lo.s64 	%rd133, %rd43, %rd132, %rd40;
	add.s64 	%rd134, %rd1, %rd133;
	st.global.u8 	[%rd134], %rs1;
$L__BB0_141:
	add.s32 	%r52, %r49, 3;
	setp.gt.s32 	%p163, %r52, -1;
	cvt.s64.s32 	%rd135, %r52;
	setp.gt.s64 	%p164, %rd47, %rd135;
	and.pred  	%p165, %p163, %p164;
	and.pred  	%p166, %p7, %p165;
	not.pred 	%p167, %p166;
	@%p167 bra 	$L__BB0_148;
	add.s32 	%r84, %r137, 3;
	ld.global.f32 	%f484, [%rd2+4];
	ld.global.f32 	%f164, [%rd31+4];
	cvt.rn.f32.s32 	%f165, %r84;
	sub.f32 	%f321, %f164, %f484;
	abs.f32 	%f322, %f321;
	setp.lt.f32 	%p168, %f322, 0f358637BD;
	@%p168 bra 	$L__BB0_148;
	ld.global.f32 	%f483, [%rd2];
	ld.global.f32 	%f167, [%rd31];
	setp.geu.f32 	%p169, %f484, %f164;
	mov.f32 	%f481, %f167;
	mov.f32 	%f482, %f164;
	@%p169 bra 	$L__BB0_145;
	mov.f32 	%f481, %f483;
	mov.f32 	%f482, %f484;
	mov.f32 	%f483, %f167;
	mov.f32 	%f484, %f164;
$L__BB0_145:
	setp.gtu.f32 	%p170, %f482, %f165;
	setp.leu.f32 	%p171, %f484, %f165;
	or.pred  	%p172, %p170, %p171;
	@%p172 bra 	$L__BB0_148;
	sub.f32 	%f323, %f165, %f482;
	sub.f32 	%f324, %f483, %f481;
	mul.f32 	%f325, %f323, %f324;
	sub.f32 	%f326, %f484, %f482;
	div.rn.f32 	%f327, %f325, %f326;
	add.f32 	%f328, %f481, %f327;
	setp.leu.f32 	%p173, %f328, %f110;
	@%p173 bra 	$L__BB0_148;
	cvt.u64.u32 	%rd136, %r52;
	mad.lo.s64 	%rd137, %rd43, %rd136, %rd40;
	add.s64 	%rd138, %rd1, %rd137;
	st.global.u8 	[%rd138], %rs1;
$L__BB0_148:
	add.s32 	%r137, %r137, 4;
	setp.ne.s32 	%p174, %r137, %r42;
	@%p174 bra 	$L__BB0_120;
$L__BB0_149:
	add.s32 	%r120, %r46, 1;
	setp.ne.s32 	%p175, %r46, %r3;
	@%p175 bra 	$L__BB0_94;
$L__BB0_150:
	ret;

}


// ===== COMPILED SASS (sm_100) =====

	.target	sm_100

	.elftype	@"ET_EXEC"


//--------------------- .note.nv.tkinfo           --------------------------
	.section	.note.nv.tkinfo,"",@"SHT_NOTE"
	.sectionflags	@"SHF_NOTE_NV_TKINFO"
	.tkinfo
        /*0018*/ 	.word	0x00000002
        /*0030*/ 	.string	""
        /*0030*/ 	.string	"ptxas"
        /*0030*/ 	.string	"Cuda compilation tools, release 13.0, V13.0.88"
        /*0030*/ 	.string	"Build cuda_13.0.r13.0/compiler.36424714_0"
        /*0030*/ 	.string	"-arch sm_100 -m 64 "



//--------------------- .note.nv.cuinfo           --------------------------
	.section	.note.nv.cuinfo,"",@"SHT_NOTE"
	.sectionflags	@"SHF_NOTE_NV_CUINFO"
        /*0018*/ 	.short	0x0002
        /*001a*/ 	.short	0x0064
        /*001c*/ 	.short	0x0082
	.zero		2


//--------------------- .nv.info                  --------------------------
	.section	.nv.info,"",@"SHT_CUDA_INFO"
	.align	4


	//----- nvinfo : EIATTR_REGCOUNT
	.align		4
        /*0000*/ 	.byte	0x04, 0x2f
        /*0002*/ 	.short	(.L_1 - .L_0)
	.align		4
.L_0:
        /*0004*/ 	.word	index@(morph)
        /*0008*/ 	.word	0x00000026


	//----- nvinfo : EIATTR_FRAME_SIZE
	.align		4
.L_1:
        /*000c*/ 	.byte	0x04, 0x11
        /*000e*/ 	.short	(.L_3 - .L_2)
	.align		4
.L_2:
        /*0010*/ 	.word	index@($__internal_0_$__cuda_sm3x_div_rn_noftz_f32_slowpath)
        /*0014*/ 	.word	0x00000000


	//----- nvinfo : EIATTR_FRAME_SIZE
	.align		4
.L_3:
        /*0018*/ 	.byte	0x04, 0x11
        /*001a*/ 	.short	(.L_5 - .L_4)
	.align		4
.L_4:
        /*001c*/ 	.word	index@(morph)
        /*0020*/ 	.word	0x00000000


	//----- nvinfo : EIATTR_MIN_STACK_SIZE
	.align		4
.L_5:
        /*0024*/ 	.byte	0x04, 0x12
        /*0026*/ 	.short	(.L_7 - .L_6)
	.align		4
.L_6:
        /*0028*/ 	.word	index@(morph)
        /*002c*/ 	.word	0x00000000
.L_7:


//--------------------- .nv.compat                --------------------------
	.section	.nv.compat,"",@"SHT_CUDA_COMPAT_INFO"
	.align	4
        /*0000*/ 	.byte	0x02, 0x09, 0x00, 0x00, 0x02, 0x02, 0x01, 0x00, 0x02, 0x05, 0x05, 0x00, 0x03, 0x07, 0x01, 0x01
        /*0010*/ 	.byte	0x02, 0x03, 0x00, 0x00, 0x02, 0x06, 0x01, 0x00, 0x04, 0x0b, 0x08, 0x00, 0x01, 0x00, 0x00, 0x00
        /*0020*/ 	.byte	0x00, 0x00, 0x00, 0x00


//--------------------- .nv.info.morph            --------------------------
	.section	.nv.info.morph,"",@"SHT_CUDA_INFO"
	.sectionflags	@""
	.align	4


	//----- nvinfo : EIATTR_CUDA_API_VERSION
	.align		4
        /*0000*/ 	.byte	0x04, 0x37
        /*0002*/ 	.short	(.L_9 - .L_8)
.L_8:
        /*0004*/ 	.word	0x00000082


	//----- nvinfo : EIATTR_KPARAM_INFO
	.align		4
.L_9:
        /*0008*/ 	.byte	0x04, 0x17
        /*000a*/ 	.short	(.L_11 - .L_10)
.L_10:
        /*000c*/ 	.word	0x00000000
        /*0010*/ 	.short	0x0006
        /*0012*/ 	.short	0x0030
        /*0014*/ 	.byte	0x00, 0xf0, 0x21, 0x00


	//----- nvinfo : EIATTR_KPARAM_INFO
	.align		4
.L_11:
        /*0018*/ 	.byte	0x04, 0x17
        /*001a*/ 	.short	(.L_13 - .L_12)
.L_12:
        /*001c*/ 	.word	0x00000000
        /*0020*/ 	.short	0x0005
        /*0022*/ 	.short	0x0028
        /*0024*/ 	.byte	0x00, 0xf5, 0x21, 0x00


	//----- nvinfo : EIATTR_KPARAM_INFO
	.align		4
.L_13:
        /*0028*/ 	.byte	0x04, 0x17
        /*002a*/ 	.short	(.L_15 - .L_14)
.L_14:
        /*002c*/ 	.word	0x00000000
        /*0030*/ 	.short	0x0004
        /*0032*/ 	.short	0x0020
        /*0034*/ 	.byte	0x00, 0xf0, 0x21, 0x00


	//----- nvinfo : EIATTR_KPARAM_INFO
	.align		4
.L_15:
        /*0038*/ 	.byte	0x04, 0x17
        /*003a*/ 	.short	(.L_17 - .L_16)
.L_16:
        /*003c*/ 	.word	0x00000000
        /*0040*/ 	.short	0x0003
        /*0042*/ 	.short	0x0018
        /*0044*/ 	.byte	0x00, 0xf0, 0x21, 0x00


	//----- nvinfo : EIATTR_KPARAM_INFO
	.align		4
.L_17:
        /*0048*/ 	.byte	0x04, 0x17
        /*004a*/ 	.short	(.L_19 - .L_18)
.L_18:
        /*004c*/ 	.word	0x00000000
        /*0050*/ 	.short	0x0002
        /*0052*/ 	.short	0x0010
        /*0054*/ 	.byte	0x00, 0xf0, 0x21, 0x00


	//----- nvinfo : EIATTR_KPARAM_INFO
	.align		4
.L_19:
        /*0058*/ 	.byte	0x04, 0x17
        /*005a*/ 	.short	(.L_21 - .L_20)
.L_20:
        /*005c*/ 	.word	0x00000000
        /*0060*/ 	.short	0x0001
        /*0062*/ 	.short	0x0008
        /*0064*/ 	.byte	0x00, 0xf5, 0x21, 0x00


	//----- nvinfo : EIATTR_KPARAM_INFO
	.align		4
.L_21:
        /*0068*/ 	.byte	0x04, 0x17
        /*006a*/ 	.short	(.L_23 - .L_22)
.L_22:
        /*006c*/ 	.word	0x00000000
        /*0070*/ 	.short	0x0000
        /*0072*/ 	.short	0x0000
        /*0074*/ 	.byte	0x00, 0xf5, 0x21, 0x00


	//----- nvinfo : EIATTR_SPARSE_MMA_MASK
	.align		4
.L_23:
        /*0078*/ 	.byte	0x03, 0x50
        /*007a*/ 	.short	0x0000


	//----- nvinfo : EIATTR_MAXREG_COUNT
	.align		4
        /*007c*/ 	.byte	0x03, 0x1b
        /*007e*/ 	.short	0x00ff


	//----- nvinfo : EIATTR_MERCURY_ISA_VERSION
	.align		4
        /*0080*/ 	.byte	0x03, 0x5f
        /*0082*/ 	.short	0x0101


	//----- nvinfo : EIATTR_VRC_CTA_INIT_COUNT
	.align		4
        /*0084*/ 	.byte	0x02, 0x4a
	.zero		1
	.zero		1


	//----- nvinfo : EIATTR_EXIT_INSTR_OFFSETS
	.align		4
        /*0088*/ 	.byte	0x04, 0x1c
        /*008a*/ 	.short	(.L_25 - .L_24)


	//   ....[0]....
.L_24:
        /*008c*/ 	.word	0x00000100


	//   ....[1]....
        /*0090*/ 	.word	0x000001a0


	//   ....[2]....
        /*0094*/ 	.word	0x000019a0


	//   ....[3]....
        /*0098*/ 	.word	0x00003430


	//   ....[4]....
        /*009c*/ 	.word	0x00005070


	//----- nvinfo : EIATTR_CRS_STACK_SIZE
	.align		4
.L_25:
        /*00a0*/ 	.byte	0x04, 0x1e
        /*00a2*/ 	.short	(.L_27 - .L_26)
.L_26:
        /*00a4*/ 	.word	0x00000000


	//----- nvinfo : EIATTR_CBANK_PARAM_SIZE
	.align		4
.L_27:
        /*00a8*/ 	.byte	0x03, 0x19
        /*00aa*/ 	.short	0x0038


	//----- nvinfo : EIATTR_PARAM_CBANK
	.align		4
        /*00ac*/ 	.byte	0x04, 0x0a
        /*00ae*/ 	.short	(.L_29 - .L_28)
	.align		4
.L_28:
        /*00b0*/ 	.word	index@(.nv.constant0.morph)
        /*00b4*/ 	.short	0x0380
        /*00b6*/ 	.short	0x0038


	//----- nvinfo : EIATTR_SW_WAR
	.align		4
.L_29:
        /*00b8*/ 	.byte	0x04, 0x36
        /*00ba*/ 	.short	(.L_31 - .L_30)
.L_30:
        /*00bc*/ 	.word	0x00000008
.L_31:


//--------------------- .nv.callgraph             --------------------------
	.section	.nv.callgraph,"",@"SHT_CUDA_CALLGRAPH"
	.align	4
	.sectionentsize	8
	.align		4
        /*0000*/ 	.word	0x00000000
	.align		4
        /*0004*/ 	.word	0xffffffff
	.align		4
        /*0008*/ 	.word	0x00000000
	.align		4
        /*000c*/ 	.word	0xfffffffe
	.align		4
        /*0010*/ 	.word	0x00000000
	.align		4
        /*0014*/ 	.word	0xfffffffd
	.align		4
        /*0018*/ 	.word	0x00000000
	.align		4
        /*001c*/ 	.word	0xfffffffc


//--------------------- .text.morph               --------------------------
	.section	.text.morph,"ax",@progbits
	.align	128
        .global         morph
        .type           morph,@function
        .size           morph,(.L_x_91 - morph)
        .other          morph,@"STO_CUDA_ENTRY STV_DEFAULT"
morph:
.text.morph:
[----:B------:R-:W-:Y:S01]  /*0000*/  LDC R1, c[0x0][0x37c] ;  /* 0x0000df00ff017b82 */ /* 0x000fe20000000800 */
[----:B------:R-:W0:Y:S01]  /*0010*/  S2R R4, SR_CTAID.Y ;  /* 0x0000000000047919 */ /* 0x000e220000002600 */
[----:B------:R-:W1:Y:S01]  /*0020*/  LDCU UR4, c[0x0][0x360] ;  /* 0x00006c00ff0477ac */ /* 0x000e620008000800 */
[----:B------:R-:W0:Y:S01]  /*0030*/  S2R R3, SR_TID.Y ;  /* 0x0000000000037919 */ /* 0x000e220000002200 */
[----:B------:R-:W0:Y:S01]  /*0040*/  LDCU UR5, c[0x0][0x364] ;  /* 0x00006c80ff0577ac */ /* 0x000e220008000800 */
[----:B------:R-:W1:Y:S01]  /*0050*/  S2R R20, SR_CTAID.X ;  /* 0x0000000000147919 */ /* 0x000e620000002500 */
[----:B------:R-:W2:Y:S01]  /*0060*/  LDCU.128 UR8, c[0x0][0x390] ;  /* 0x00007200ff0877ac */ /* 0x000ea20008000c00 */
[----:B------:R-:W1:Y:S01]  /*0070*/  S2R R21, SR_TID.X ;  /* 0x0000000000157919 */ /* 0x000e620000002100 */
[----:B0-----:R-:W-:-:S05]  /*0080*/  IMAD R4, R4, UR5, R3 ;  /* 0x0000000504047c24 */ /* 0x001fca000f8e0203 */
[----:B--2---:R-:W-:Y:S01]  /*0090*/  ISETP.GE.U32.AND P0, PT, R4, UR8, PT ;  /* 0x0000000804007c0c */ /* 0x004fe2000bf06070 */
[----:B-1----:R-:W-:-:S03]  /*00a0*/  IMAD R20, R20, UR4, R21 ;  /* 0x0000000414147c24 */ /* 0x002fc6000f8e0215 */
[----:B------:R-:W-:Y:S02]  /*00b0*/  ISETP.GE.AND.EX P0, PT, RZ, UR9, PT, P0 ;  /* 0x00000009ff007c0c */ /* 0x000fe4000bf06300 */
[----:B------:R-:W-:Y:S02]  /*00c0*/  ISETP.GE.U32.AND P1, PT, R20, UR10, PT ;  /* 0x0000000a14007c0c */ /* 0x000fe4000bf26070 */
[----:B------:R-:W-:-:S04]  /*00d0*/  SHF.R.S32.HI R0, RZ, 0x1f, R20 ;  /* 0x0000001fff007819 */ /* 0x000fc80000011414 */
[----:B------:R-:W-:-:S04]  /*00e0*/  ISETP.GE.OR.EX P0, PT, R0, UR11, P0, P1 ;  /* 0x0000000b00007c0c */ /* 0x000fc80008706710 */
[----:B------:R-:W-:-:S13]  /*00f0*/  ISETP.LT.OR P0, PT, R20, RZ, P0 ;  /* 0x000000ff1400720c */ /* 0x000fda0000701670 */
[----:B------:R-:W-:Y:S05]  /*0100*/  @P0 EXIT ;  /* 0x000000000000094d */ /* 0x000fea0003800000 */
[----:B------:R-:W0:Y:S01]  /*0110*/  LDCU.64 UR4, c[0x0][0x380] ;  /* 0x00007000ff0477ac */ /* 0x000e220008000a00 */
[----:B------:R-:W-:Y:S01]  /*0120*/  IMAD.MOV.U32 R21, RZ, RZ, RZ ;  /* 0x000000ffff157224 */ /* 0x000fe200078e00ff */
[----:B------:R-:W1:Y:S01]  /*0130*/  LDCU.64 UR12, c[0x0][0x358] ;  /* 0x00006b00ff0c77ac */ /* 0x000e620008000a00 */
[----:B------:R-:W-:-:S04]  /*0140*/  IMAD.WIDE.U32 R2, R4, UR10, R20 ;  /* 0x0000000a04027c25 */ /* 0x000fc8000f8e0014 */
[----:B------:R-:W-:Y:S01]  /*0150*/  IMAD R0, R4, UR11, R3 ;  /* 0x0000000b04007c24 */ /* 0x000fe2000f8e0203 */
[----:B0-----:R-:W-:-:S04]  /*0160*/  IADD3 R2, P0, PT, R2, UR4, RZ ;  /* 0x0000000402027c10 */ /* 0x001fc8000ff1e0ff */
[----:B------:R-:W-:-:S05]  /*0170*/  IADD3.X R3, PT, PT, R0, UR5, RZ, P0, !PT ;  /* 0x0000000500037c10 */ /* 0x000fca00087fe4ff */
[----:B-1----:R-:W2:Y:S02]  /*0180*/  LDG.E.U8 R2, desc[UR12][R2.64] ;  /* 0x0000000c02027981 */ /* 0x002ea4000c1e1100 */
[----:B--2---:R-:W-:-:S13]  /*0190*/  ISETP.NE.AND P0, PT, R2, RZ, PT ;  /* 0x000000ff0200720c */ /* 0x004fda0003f05270 */
[----:B------:R-:W-:Y:S05]  /*01a0*/  @!P0 EXIT ;  /* 0x000000000000894d */ /* 0x000fea0003800000 */
[----:B------:R-:W0:Y:S01]  /*01b0*/  LDC.64 R2, c[0x0][0x3b0] ;  /* 0x0000ec00ff027b82 */ /* 0x000e220000000a00 */
[----:B------:R-:W-:Y:S02]  /*01c0*/  IMAD.MOV.U32 R0, RZ, RZ, -0xeb60d36 ;  /* 0xf149f2caff007424 */ /* 0x000fe400078e00ff */
[----:B------:R-:W-:Y:S01]  /*01d0*/  IMAD.MOV.U32 R5, RZ, RZ, 0x7149f2ca ;  /* 0x7149f2caff057424 */ /* 0x000fe200078e00ff */
[C---:B0-----:R-:W-:Y:S01]  /*01e0*/  ISETP.GE.U32.AND P0, PT, R2.reuse, 0x1, PT ;  /* 0x000000010200780c */ /* 0x041fe20003f06070 */
[----:B------:R-:W-:-:S03]  /*01f0*/  IMAD.SHL.U32 R14, R2, 0x2, RZ ;  /* 0x00000002020e7824 */ /* 0x000fc600078e00ff */
[----:B------:R-:W-:Y:S02]  /*0200*/  ISETP.GE.AND.EX P0, PT, R3, RZ, PT, P0 ;  /* 0x000000ff0300720c */ /* 0x000fe40003f06300 */
[----:B------:R-:W-:-:S11]  /*0210*/  SHF.L.U64.HI R3, R2, 0x1, R3 ;  /* 0x0000000102037819 */ /* 0x000fd60000010203 */
[----:B------:R-:W-:Y:S05]  /*0220*/  @!P0 BRA `(.L_x_0) ;  /* 0x0000000800dc8947 */ /* 0x000fea0003800000 */
[C---:B------:R-:W-:Y:S01]  /*0230*/  ISETP.GT.U32.AND P1, PT, R14.reuse, 0x2, PT ;  /* 0x000000020e00780c */ /* 0x040fe20003f24070 */
[----:B------:R-:W-:Y:S01]  /*0240*/  UMOV UR6, URZ ;  /* 0x000000ff00067c82 */ /* 0x000fe20008000000 */
[C---:B------:R-:W-:Y:S01]  /*0250*/  ISETP.GE.U32.AND P2, PT, R14.reuse, 0xf, PT ;  /* 0x0000000f0e00780c */ /* 0x040fe20003f46070 */
[----:B------:R-:W-:Y:S01]  /*0260*/  UMOV UR7, URZ ;  /* 0x000000ff00077c82 */ /* 0x000fe20008000000 */
[C---:B------:R-:W-:Y:S01]  /*0270*/  ISETP.GT.AND.EX P1, PT, R3.reuse, RZ, PT, P1 ;  /* 0x000000ff0300720c */ /* 0x040fe20003f24310 */
[----:B------:R-:W-:Y:S01]  /*0280*/  IMAD.MOV.U32 R5, RZ, RZ, 0x7149f2ca ;  /* 0x7149f2caff057424 */ /* 0x000fe200078e00ff */
[C---:B------:R-:W-:Y:S01]  /*0290*/  ISETP.GE.AND.EX P2, PT, R3.reuse, RZ, PT, P2 ;  /* 0x000000ff0300720c */ /* 0x040fe20003f46320 */
[----:B------:R-:W-:Y:S01]  /*02a0*/  IMAD.MOV.U32 R0, RZ, RZ, -0xeb60d36 ;  /* 0xf149f2caff007424 */ /* 0x000fe200078e00ff */
[----:B------:R-:W-:Y:S02]  /*02b0*/  SEL R6, R14, 0x2, P1 ;  /* 0x000000020e067807 */ /* 0x000fe40000800000 */
[----:B------:R-:W-:-:S02]  /*02c0*/  SEL R19, R3, RZ, P1 ;  /* 0x000000ff03137207 */ /* 0x000fc40000800000 */
[----:B------:R-:W-:-:S04]  /*02d0*/  IADD3 R6, P1, PT, R6, -0x1, RZ ;  /* 0xffffffff06067810 */ /* 0x000fc80007f3e0ff */
[----:B------:R-:W-:-:S04]  /*02e0*/  IADD3.X R19, PT, PT, R19, -0x1, RZ, P1, !PT ;  /* 0xffffffff13137810 */ /* 0x000fc80000ffe4ff */
[--C-:B------:R-:W-:Y:S02]  /*02f0*/  SHF.R.U64 R7, R6, 0x1, R19.reuse ;  /* 0x0000000106077819 */ /* 0x100fe40000001213 */
[----:B------:R-:W-:Y:S02]  /*0300*/  SHF.R.U32.HI R19, RZ, 0x1, R19 ;  /* 0x00000001ff137819 */ /* 0x000fe40000011613 */
[----:B------:R-:W-:-:S04]  /*0310*/  IADD3 R7, P3, PT, R7, 0x1, RZ ;  /* 0x0000000107077810 */ /* 0x000fc80007f7e0ff */
[----:B------:R-:W-:Y:S01]  /*0320*/  LOP3.LUT R22, R7, 0x7, RZ, 0xc0, !PT ;  /* 0x0000000707167812 */ /* 0x000fe200078ec0ff */
[----:B------:R-:W-:-:S03]  /*0330*/  IMAD.X R19, RZ, RZ, R19, P3 ;  /* 0x000000ffff137224 */ /* 0x000fc600018e0613 */
[----:B------:R-:W-:-:S04]  /*0340*/  ISETP.NE.U32.AND P1, PT, R22, RZ, PT ;  /* 0x000000ff1600720c */ /* 0x000fc80003f25070 */
[----:B------:R-:W-:Y:S01]  /*0350*/  ISETP.NE.AND.EX P1, PT, RZ, RZ, PT, P1 ;  /* 0x000000ffff00720c */ /* 0x000fe20003f25310 */
[----:B------:R-:W-:-:S12]  /*0360*/  @!P2 BRA `(.L_x_1) ;  /* 0x0000000000f0a947 */ /* 0x000fd80003800000 */
[----:B------:R-:W-:Y:S01]  /*0370*/  LOP3.LUT R19, R19, 0x7fffffff, RZ, 0xc0, !PT ;  /* 0x7fffffff13137812 */ /* 0x000fe200078ec0ff */
[----:B------:R-:W-:Y:S01]  /*0380*/  IMAD.MOV.U32 R5, RZ, RZ, 0x7149f2ca ;  /* 0x7149f2caff057424 */ /* 0x000fe200078e00ff */
[----:B------:R-:W-:Y:S01]  /*0390*/  LOP3.LUT R23, R7, 0xfffffff8, RZ, 0xc0, !PT ;  /* 0xfffffff807177812 */ /* 0x000fe200078ec0ff */
[----:B------:R-:W-:Y:S01]  /*03a0*/  IMAD.MOV.U32 R0, RZ, RZ, -0xeb60d36 ;  /* 0xf149f2caff007424 */ /* 0x000fe200078e00ff */
[----:B------:R-:W0:Y:S01]  /*03b0*/  LDCU.64 UR14, c[0x0][0x3a8] ;  /* 0x00007500ff0e77ac */ /* 0x000e220008000a00 */
[----:B------:R-:W-:Y:S01]  /*03c0*/  UMOV UR6, URZ ;  /* 0x000000ff00067c82 */ /* 0x000fe20008000000 */
[----:B------:R-:W-:Y:S01]  /*03d0*/  UMOV UR7, URZ ;  /* 0x000000ff00077c82 */ /* 0x000fe20008000000 */
[----:B------:R-:W-:Y:S01]  /*03e0*/  UMOV UR4, URZ ;  /* 0x000000ff00047c82 */ /* 0x000fe20008000000 */
[----:B------:R-:W-:-:S05]  /*03f0*/  UMOV UR5, URZ ;  /* 0x000000ff00057c82 */ /* 0x000fca0008000000 */
.L_x_2:
[----:B0-----:R-:W-:-:S04]  /*0400*/  ULEA UR10, UP0, UR6, UR14, 0x2 ;  /* 0x0000000e060a7291 */ /* 0x001fc8000f8010ff */
[----:B------:R-:W-:Y:S02]  /*0410*/  ULEA.HI.X UR11, UR6, UR15, UR7, 0x2, UP0 ;  /* 0x0000000f060b7291 */ /* 0x000fe400080f1407 */
[----:B------:R-:W-:-:S04]  /*0420*/  IMAD.U32 R8, RZ, RZ, UR10 ;  /* 0x0000000aff087e24 */ /* 0x000fc8000f8e00ff */
[----:B------:R-:W-:-:S05]  /*0430*/  MOV R9, UR11 ;  /* 0x0000000b00097c02 */ /* 0x000fca0008000f00 */
[----:B------:R-:W2:Y:S04]  /*0440*/  LDG.E R10, desc[UR12][R8.64] ;  /* 0x0000000c080a7981 */ /* 0x000ea8000c1e1900 */
[----:B------:R-:W3:Y:S04]  /*0450*/  LDG.E R11, desc[UR12][R8.64+0x8] ;  /* 0x0000080c080b7981 */ /* 0x000ee8000c1e1900 */
[----:B------:R-:W4:Y:S04]  /*0460*/  LDG.E R12, desc[UR12][R8.64+0x10] ;  /* 0x0000100c080c7981 */ /* 0x000f28000c1e1900 */
[----:B------:R-:W5:Y:S04]  /*0470*/  LDG.E R13, desc[UR12][R8.64+0x18] ;  /* 0x0000180c080d7981 */ /* 0x000f68000c1e1900 */
[----:B------:R-:W5:Y:S04]  /*0480*/  LDG.E R15, desc[UR12][R8.64+0x20] ;  /* 0x0000200c080f7981 */ /* 0x000f68000c1e1900 */
[----:B------:R-:W5:Y:S04]  /*0490*/  LDG.E R16, desc[UR12][R8.64+0x28] ;  /* 0x0000280c08107981 */ /* 0x000f68000c1e1900 */
[----:B------:R-:W5:Y:S04]  /*04a0*/  LDG.E R17, desc[UR12][R8.64+0x30] ;  /* 0x0000300c08117981 */ /* 0x000f68000c1e1900 */
[----:B------:R-:W5:Y:S01]  /*04b0*/  LDG.E R18, desc[UR12][R8.64+0x38] ;  /* 0x0000380c08127981 */ /* 0x000f62000c1e1900 */
[----:B------:R-:W-:-:S04]  /*04c0*/  UIADD3 UR4, UP0, UPT, UR4, 0x8, URZ ;  /* 0x0000000804047890 */ /* 0x000fc8000ff1e0ff */
[----:B------:R-:W-:Y:S02]  /*04d0*/  UIADD3.X UR5, UPT, UPT, URZ, UR5, URZ, UP0, !UPT ;  /* 0x00000005ff057290 */ /* 0x000fe400087fe4ff */
[----:B------:R-:W-:-:S04]  /*04e0*/  UIADD3 UR6, UP0, UPT, UR6, 0x10, URZ ;  /* 0x0000001006067890 */ /* 0x000fc8000ff1e0ff */
[----:B------:R-:W-:Y:S01]  /*04f0*/  UIADD3.X UR7, UPT, UPT, URZ, UR7, URZ, UP0, !UPT ;  /* 0x00000007ff077290 */ /* 0x000fe200087fe4ff */
[-C--:B--2---:R-:W-:Y:S02]  /*0500*/  FSETP.GT.AND P2, PT, R5, R10.reuse, PT ;  /* 0x0000000a0500720b */ /* 0x084fe40003f44000 */
[----:B------:R-:W-:Y:S02]  /*0510*/  FSETP.GEU.AND P3, PT, R0, R10, PT ;  /* 0x0000000a0000720b */ /* 0x000fe40003f6e000 */
[C---:B------:R-:W-:Y:S02]  /*0520*/  FSEL R5, R10.reuse, R5, P2 ;  /* 0x000000050a057208 */ /* 0x040fe40001000000 */
[----:B------:R-:W-:Y:S02]  /*0530*/  FSEL R0, R10, R0, !P3 ;  /* 0x000000000a007208 */ /* 0x000fe40005800000 */
[-C--:B---3--:R-:W-:Y:S02]  /*0540*/  FSETP.GT.AND P2, PT, R5, R11.reuse, PT ;  /* 0x0000000b0500720b */ /* 0x088fe40003f44000 */
[----:B------:R-:W-:-:S02]  /*0550*/  FSETP.GEU.AND P3, PT, R0, R11, PT ;  /* 0x0000000b0000720b */ /* 0x000fc40003f6e000 */
[C---:B------:R-:W-:Y:S02]  /*0560*/  FSEL R5, R11.reuse, R5, P2 ;  /* 0x000000050b057208 */ /* 0x040fe40001000000 */
[----:B------:R-:W-:Y:S02]  /*0570*/  FSEL R0, R11, R0, !P3 ;  /* 0x000000000b007208 */ /* 0x000fe40005800000 */
[-C--:B----4-:R-:W-:Y:S02]  /*0580*/  FSETP.GT.AND P2, PT, R5, R12.reuse, PT ;  /* 0x0000000c0500720b */ /* 0x090fe40003f44000 */
[----:B------:R-:W-:Y:S02]  /*0590*/  FSETP.GEU.AND P3, PT, R0, R12, PT ;  /* 0x0000000c0000720b */ /* 0x000fe40003f6e000 */
[C---:B------:R-:W-:Y:S02]  /*05a0*/  FSEL R5, R12.reuse, R5, P2 ;  /* 0x000000050c057208 */ /* 0x040fe40001000000 */
[----:B------:R-:W-:-:S02]  /*05b0*/  FSEL R0, R12, R0, !P3 ;  /* 0x000000000c007208 */ /* 0x000fc40005800000 */
[-C--:B-----5:R-:W-:Y:S02]  /*05c0*/  FSETP.GT.AND P2, PT, R5, R13.reuse, PT ;  /* 0x0000000d0500720b */ /* 0x0a0fe40003f44000 */
[----:B------:R-:W-:Y:S02]  /*05d0*/  FSETP.GEU.AND P3, PT, R0, R13, PT ;  /* 0x0000000d0000720b */ /* 0x000fe40003f6e000 */
[C---:B------:R-:W-:Y:S02]  /*05e0*/  FSEL R5, R13.reuse, R5, P2 ;  /* 0x000000050d057208 */ /* 0x040fe40001000000 */
[----:B------:R-:W-:Y:S02]  /*05f0*/  FSEL R0, R13, R0, !P3 ;  /* 0x000000000d007208 */ /* 0x000fe40005800000 */
[-C--:B------:R-:W-:Y:S02]  /*0600*/  FSETP.GT.AND P2, PT, R5, R15.reuse, PT ;  /* 0x0000000f0500720b */ /* 0x080fe40003f44000 */
[----:B------:R-:W-:-:S02]  /*0610*/  FSETP.GEU.AND P3, PT, R0, R15, PT ;  /* 0x0000000f0000720b */ /* 0x000fc40003f6e000 */
[C---:B------:R-:W-:Y:S02]  /*0620*/  FSEL R5, R15.reuse, R5, P2 ;  /* 0x000000050f057208 */ /* 0x040fe40001000000 */
[----:B------:R-:W-:Y:S02]  /*0630*/  FSEL R0, R15, R0, !P3 ;  /* 0x000000000f007208 */ /* 0x000fe40005800000 */
[-C--:B------:R-:W-:Y:S02]  /*0640*/  FSETP.GT.AND P2, PT, R5, R16.reuse, PT ;  /* 0x000000100500720b */ /* 0x080fe40003f44000 */
[----:B------:R-:W-:Y:S02]  /*0650*/  FSETP.GEU.AND P3, PT, R0, R16, PT ;  /* 0x000000100000720b */ /* 0x000fe40003f6e000 */
[----:B------:R-:W-:Y:S02]  /*0660*/  FSEL R5, R16, R5, P2 ;  /* 0x0000000510057208 */ /* 0x000fe40001000000 */
[----:B------:R-:W-:-:S02]  /*0670*/  ISETP.NE.U32.AND P2, PT, R23, UR4, PT ;  /* 0x0000000417007c0c */ /* 0x000fc4000bf45070 */
[----:B------:R-:W-:Y:S02]  /*0680*/  FSEL R0, R16, R0, !P3 ;  /* 0x0000000010007208 */ /* 0x000fe40005800000 */
[----:B------:R-:W-:Y:S02]  /*0690*/  ISETP.NE.AND.EX P2, PT, R19, UR5, PT, P2 ;  /* 0x0000000513007c0c */ /* 0x000fe4000bf45320 */
[-C--:B------:R-:W-:Y:S02]  /*06a0*/  FSETP.GT.AND P3, PT, R5, R17.reuse, PT ;  /* 0x000000110500720b */ /* 0x080fe40003f64000 */
[----:B------:R-:W-:Y:S02]  /*06b0*/  FSETP.GEU.AND P4, PT, R0, R17, PT ;  /* 0x000000110000720b */ /* 0x000fe40003f8e000 */
[C---:B------:R-:W-:Y:S02]  /*06c0*/  FSEL R5, R17.reuse, R5, P3 ;  /* 0x0000000511057208 */ /* 0x040fe40001800000 */
[----:B------:R-:W-:-:S02]  /*06d0*/  FSEL R0, R17, R0, !P4 ;  /* 0x0000000011007208 */ /* 0x000fc40006000000 */
[-C--:B------:R-:W-:Y:S02]  /*06e0*/  FSETP.GT.AND P3, PT, R5, R18.reuse, PT ;  /* 0x000000120500720b */ /* 0x080fe40003f64000 */
[----:B------:R-:W-:Y:S02]  /*06f0*/  FSETP.GEU.AND P4, PT, R0, R18, PT ;  /* 0x000000120000720b */ /* 0x000fe40003f8e000 */
[C---:B------:R-:W-:Y:S02]  /*0700*/  FSEL R5, R18.reuse, R5, P3 ;  /* 0x0000000512057208 */ /* 0x040fe40001800000 */
[----:B------:R-:W-:Y:S01]  /*0710*/  FSEL R0, R18, R0, !P4 ;  /* 0x0000000012007208 */ /* 0x000fe20006000000 */
[----:B------:R-:W-:Y:S08]  /*0720*/  @P2 BRA `(.L_x_2) ;  /* 0xfffffffc00342947 */ /* 0x000ff0000383ffff */
.L_x_1:
[----:B------:R-:W-:Y:S05]  /*0730*/  @!P1 BRA `(.L_x_0) ;  /* 0x0000000400989947 */ /* 0x000fea0003800000 */
[----:B------:R-:W-:Y:S02]  /*0740*/  ISETP.GE.U32.AND P2, PT, R22, 0x4, PT ;  /* 0x000000041600780c */ /* 0x000fe40003f46070 */
[----:B------:R-:W-:Y:S02]  /*0750*/  LOP3.LUT R15, R7, 0x3, RZ, 0xc0, !PT ;  /* 0x00000003070f7812 */ /* 0x000fe400078ec0ff */
[----:B------:R-:W-:Y:S02]  /*0760*/  ISETP.GE.U32.AND.EX P2, PT, RZ, RZ, PT, P2 ;  /* 0x000000ffff00720c */ /* 0x000fe40003f46120 */
[----:B------:R-:W-:-:S04]  /*0770*/  ISETP.NE.U32.AND P1, PT, R15, RZ, PT ;  /* 0x000000ff0f00720c */ /* 0x000fc80003f25070 */
[----:B------:R-:W-:-:S07]  /*0780*/  ISETP.NE.AND.EX P1, PT, RZ, RZ, PT, P1 ;  /* 0x000000ffff00720c */ /* 0x000fce0003f25310 */
[----:B------:R-:W-:Y:S06]  /*0790*/  @!P2 BRA `(.L_x_3) ;  /* 0x0000000000d4a947 */ /* 0x000fec0003800000 */
[----:B------:R-:W0:Y:S01]  /*07a0*/  LDCU.64 UR16, c[0x0][0x3a8] ;  /* 0x00007500ff1077ac */ /* 0x000e220008000a00 */
[----:B------:R-:W-:Y:S02]  /*07b0*/  USHF.L.U32 UR4, UR6, 0x2, URZ ;  /* 0x0000000206047899 */ /* 0x000fe400080006ff */
[----:B------:R-:W-:Y:S02]  /*07c0*/  USHF.L.U64.HI UR14, UR6, 0x2, UR7 ;  /* 0x00000002060e7899 */ /* 0x000fe40008010207 */
[----:B------:R-:W-:Y:S02]  /*07d0*/  UIADD3 UR5, UP3, UPT, UR4, 0x8, URZ ;  /* 0x0000000804057890 */ /* 0x000fe4000ff7e0ff */
[----:B------:R-:W-:Y:S02]  /*07e0*/  UIADD3 UR7, UP1, UPT, UR4, 0x10, URZ ;  /* 0x0000001004077890 */ /* 0x000fe4000ff3e0ff */
[----:B------:R-:W-:Y:S02]  /*07f0*/  ULOP3.LUT UR5, UR5, 0xfffffffc, URZ, 0xc0, !UPT ;  /* 0xfffffffc05057892 */ /* 0x000fe4000f8ec0ff */
[----:B------:R-:W-:-:S02]  /*0800*/  UIADD3.X UR11, UPT, UPT, URZ, UR14, URZ, UP3, !UPT ;  /* 0x0000000eff0b7290 */ /* 0x000fc40009ffe4ff */
[----:B------:R-:W-:Y:S02]  /*0810*/  ULOP3.LUT UR7, UR7, 0xfffffffc, URZ, 0xc0, !UPT ;  /* 0xfffffffc07077892 */ /* 0x000fe4000f8ec0ff */
[----:B0-----:R-:W-:Y:S02]  /*0820*/  UIADD3 UR10, UP2, UPT, UR4, UR16, URZ ;  /* 0x00000010040a7290 */ /* 0x001fe4000ff5e0ff */
[----:B------:R-:W-:Y:S02]  /*0830*/  ULOP3.LUT UR11, UR11, 0x3, URZ, 0xc0, !UPT ;  /* 0x000000030b0b7892 */ /* 0x000fe4000f8ec0ff */
[----:B------:R-:W-:Y:S02]  /*0840*/  UIADD3.X UR15, UPT, UPT, UR14, UR17, URZ, UP2, !UPT ;  /* 0x000000110e0f7290 */ /* 0x000fe400097fe4ff */
[----:B------:R-:W-:Y:S01]  /*0850*/  UIADD3 UR5, UP2, UPT, UR5, UR16, URZ ;  /* 0x0000001005057290 */ /* 0x000fe2000ff5e0ff */
[----:B------:R-:W-:Y:S01]  /*0860*/  IMAD.U32 R8, RZ, RZ, UR10 ;  /* 0x0000000aff087e24 */ /* 0x000fe2000f8e00ff */
[----:B------:R-:W-:-:S02]  /*0870*/  UIADD3.X UR10, UPT, UPT, URZ, UR14, URZ, UP1, !UPT ;  /* 0x0000000eff0a7290 */ /* 0x000fc40008ffe4ff */
[----:B------:R-:W-:Y:S01]  /*0880*/  IMAD.U32 R9, RZ, RZ, UR15 ;  /* 0x0000000fff097e24 */ /* 0x000fe2000f8e00ff */
[----:B------:R-:W-:Y:S01]  /*0890*/  UIADD3.X UR11, UPT, UPT, UR11, UR17, URZ, UP2, !UPT ;  /* 0x000000110b0b7290 */ /* 0x000fe200097fe4ff */
[----:B------:R-:W-:Y:S01]  /*08a0*/  IMAD.U32 R10, RZ, RZ, UR5 ;  /* 0x00000005ff0a7e24 */ /* 0x000fe2000f8e00ff */
[----:B------:R-:W-:Y:S02]  /*08b0*/  UIADD3 UR4, UP0, UPT, UR4, 0x18, URZ ;  /* 0x0000001804047890 */ /* 0x000fe4000ff1e0ff */
[----:B------:R0:W2:Y:S01]  /*08c0*/  LDG.E R7, desc[UR12][R8.64] ;  /* 0x0000000c08077981 */ /* 0x0000a2000c1e1900 */
[----:B------:R-:W-:Y:S02]  /*08d0*/  UIADD3 UR7, UP1, UPT, UR7, UR16, URZ ;  /* 0x0000001007077290 */ /* 0x000fe4000ff3e0ff */
[----:B------:R-:W-:Y:S01]  /*08e0*/  ULOP3.LUT UR10, UR10, 0x3, URZ, 0xc0, !UPT ;  /* 0x000000030a0a7892 */ /* 0x000fe2000f8ec0ff */
[----:B------:R-:W-:Y:S01]  /*08f0*/  IMAD.U32 R11, RZ, RZ, UR11 ;  /* 0x0000000bff0b7e24 */ /* 0x000fe2000f8e00ff */
[----:B------:R-:W-:-:S02]  /*0900*/  ULOP3.LUT UR4, UR4, 0xfffffffc, URZ, 0xc0, !UPT ;  /* 0xfffffffc04047892 */ /* 0x000fc4000f8ec0ff */
[----:B------:R-:W-:Y:S02]  /*0910*/  UIADD3.X UR5, UPT, UPT, URZ, UR14, URZ, UP0, !UPT ;  /* 0x0000000eff057290 */ /* 0x000fe400087fe4ff */
[----:B------:R-:W-:Y:S01]  /*0920*/  UIADD3.X UR10, UPT, UPT, UR10, UR17, URZ, UP1, !UPT ;  /* 0x000000110a0a7290 */ /* 0x000fe20008ffe4ff */
[----:B------:R-:W3:Y:S01]  /*0930*/  LDG.E R10, desc[UR12][R10.64] ;  /* 0x0000000c0a0a7981 */ /* 0x000ee2000c1e1900 */
[----:B------:R-:W-:Y:S01]  /*0940*/  UIADD3 UR4, UP0, UPT, UR4, UR16, URZ ;  /* 0x0000001004047290 */ /* 0x000fe2000ff1e0ff */
[----:B------:R-:W-:Y:S01]  /*0950*/  IMAD.U32 R12, RZ, RZ, UR7 ;  /* 0x00000007ff0c7e24 */ /* 0x000fe2000f8e00ff */
[----:B------:R-:W-:Y:S02]  /*0960*/  ULOP3.LUT UR5, UR5, 0x3, URZ, 0xc0, !UPT ;  /* 0x0000000305057892 */ /* 0x000fe4000f8ec0ff */
[----:B------:R-:W-:Y:S02]  /*0970*/  IMAD.U32 R13, RZ, RZ, UR10 ;  /* 0x0000000aff0d7e24 */ /* 0x000fe4000f8e00ff */
[----:B------:R-:W-:Y:S01]  /*0980*/  UIADD3.X UR5, UPT, UPT, UR5, UR17, URZ, UP0, !UPT ;  /* 0x0000001105057290 */ /* 0x000fe200087fe4ff */
[----:B0-----:R-:W-:-:S02]  /*0990*/  IMAD.U32 R8, RZ, RZ, UR4 ;  /* 0x00000004ff087e24 */ /* 0x001fc4000f8e00ff */
[----:B------:R-:W4:Y:S03]  /*09a0*/  LDG.E R12, desc[UR12][R12.64] ;  /* 0x0000000c0c0c7981 */ /* 0x000f26000c1e1900 */
[----:B------:R-:W-:-:S05]  /*09b0*/  IMAD.U32 R9, RZ, RZ, UR5 ;  /* 0x00000005ff097e24 */ /* 0x000fca000f8e00ff */
[----:B------:R-:W5:Y:S01]  /*09c0*/  LDG.E R8, desc[UR12][R8.64] ;  /* 0x0000000c08087981 */ /* 0x000f62000c1e1900 */
[----:B------:R-:W-:Y:S01]  /*09d0*/  UIADD3 UR6, UPT, UPT, UR6, 0x8, URZ ;  /* 0x0000000806067890 */ /* 0x000fe2000fffe0ff */
[----:B------:R-:W-:Y:S01]  /*09e0*/  UMOV UR7, URZ ;  /* 0x000000ff00077c82 */ /* 0x000fe20008000000 */
[-C--:B--2---:R-:W-:Y:S02]  /*09f0*/  FSETP.GT.AND P2, PT, R5, R7.reuse, PT ;  /* 0x000000070500720b */ /* 0x084fe40003f44000 */
[----:B------:R-:W-:Y:S02]  /*0a00*/  FSETP.GEU.AND P3, PT, R0, R7, PT ;  /* 0x000000070000720b */ /* 0x000fe40003f6e000 */
[C---:B------:R-:W-:Y:S02]  /*0a10*/  FSEL R5, R7.reuse, R5, P2 ;  /* 0x0000000507057208 */ /* 0x040fe40001000000 */
[----:B------:R-:W-:Y:S02]  /*0a20*/  FSEL R0, R7, R0, !P3 ;  /* 0x0000000007007208 */ /* 0x000fe40005800000 */
[----:B---3--:R-:W-:-:S02]  /*0a30*/  FSETP.GT.AND P2, PT, R5, R10, PT ;  /* 0x0000000a0500720b */ /* 0x008fc40003f44000 */
[----:B------:R-:W-:Y:S02]  /*0a40*/  FSETP.GEU.AND P3, PT, R0, R10, PT ;  /* 0x0000000a0000720b */ /* 0x000fe40003f6e000 */
[C---:B------:R-:W-:Y:S02]  /*0a50*/  FSEL R5, R10.reuse, R5, P2 ;  /* 0x000000050a057208 */ /* 0x040fe40001000000 */
[----:B------:R-:W-:Y:S02]  /*0a60*/  FSEL R0, R10, R0, !P3 ;  /* 0x000000000a007208 */ /* 0x000fe40005800000 */
[-C--:B----4-:R-:W-:Y:S02]  /*0a70*/  FSETP.GT.AND P2, PT, R5, R12.reuse, PT ;  /* 0x0000000c0500720b */ /* 0x090fe40003f44000 */
[----:B------:R-:W-:Y:S02]  /*0a80*/  FSETP.GEU.AND P3, PT, R0, R12, PT ;  /* 0x0000000c0000720b */ /* 0x000fe40003f6e000 */
[----:B------:R-:W-:-:S02]  /*0a90*/  FSEL R5, R12, R5, P2 ;  /* 0x000000050c057208 */ /* 0x000fc40001000000 */
[----:B------:R-:W-:Y:S02]  /*0aa0*/  FSEL R0, R12, R0, !P3 ;  /* 0x000000000c007208 */ /* 0x000fe40005800000 */
[-C--:B-----5:R-:W-:Y:S02]  /*0ab0*/  FSETP.GT.AND P2, PT, R5, R8.reuse, PT ;  /* 0x000000080500720b */ /* 0x0a0fe40003f44000 */
[----:B------:R-:W-:Y:S02]  /*0ac0*/  FSETP.GEU.AND P3, PT, R0, R8, PT ;  /* 0x000000080000720b */ /* 0x000fe40003f6e000 */
[C---:B------:R-:W-:Y:S02]  /*0ad0*/  FSEL R5, R8.reuse, R5, P2 ;  /* 0x0000000508057208 */ /* 0x040fe40001000000 */
[----:B------:R-:W-:-:S09]  /*0ae0*/  FSEL R0, R8, R0, !P3 ;  /* 0x0000000008007208 */ /* 0x000fd20005800000 */
.L_x_3:
[----:B------:R-:W-:Y:S05]  /*0af0*/  @!P1 BRA `(.L_x_0) ;  /* 0x0000000000a89947 */ /* 0x000fea0003800000 */
[----:B------:R-:W-:Y:S02]  /*0b00*/  ISETP.NE.U32.AND P1, PT, R15, 0x1, PT ;  /* 0x000000010f00780c */ /* 0x000fe40003f25070 */
[----:B------:R-:W-:Y:S02]  /*0b10*/  LOP3.LUT P2, RZ, R6, 0x2, RZ, 0xc0, !PT ;  /* 0x0000000206ff7812 */ /* 0x000fe4000784c0ff */
[----:B------:R-:W-:-:S13]  /*0b20*/  ISETP.NE.AND.EX P1, PT, RZ, RZ, PT, P1 ;  /* 0x000000ffff00720c */ /* 0x000fda0003f25310 */
[----:B------:R-:W-:Y:S05]  /*0b30*/  @!P1 BRA `(.L_x_4) ;  /* 0x00000000006c9947 */ /* 0x000fea0003800000 */
[----:B------:R-:W0:Y:S01]  /*0b40*/  LDCU.64 UR10, c[0x0][0x3a8] ;  /* 0x00007500ff0a77ac */ /* 0x000e220008000a00 */
[----:B------:R-:W-:Y:S02]  /*0b50*/  USHF.L.U32 UR4, UR6, 0x2, URZ ;  /* 0x0000000206047899 */ /* 0x000fe400080006ff */
[----:B------:R-:W-:Y:S02]  /*0b60*/  USHF.L.U64.HI UR7, UR6, 0x2, UR7 ;  /* 0x0000000206077899 */ /* 0x000fe40008010207 */
[----:B0-----:R-:W-:Y:S02]  /*0b70*/  UIADD3 UR5, UP0, UPT, UR4, UR10, URZ ;  /* 0x0000000a04057290 */ /* 0x001fe4000ff1e0ff */
[----:B------:R-:W-:Y:S02]  /*0b80*/  UIADD3 UR4, UP1, UPT, UR4, 0x8, URZ ;  /* 0x0000000804047890 */ /* 0x000fe4000ff3e0ff */
[----:B------:R-:W-:Y:S02]  /*0b90*/  UIADD3.X UR14, UPT, UPT, UR7, UR11, URZ, UP0, !UPT ;  /* 0x0000000b070e7290 */ /* 0x000fe400087fe4ff */
[----:B------:R-:W-:Y:S01]  /*0ba0*/  UIADD3.X UR7, UPT, UPT, URZ, UR7, URZ, UP1, !UPT ;  /* 0x00000007ff077290 */ /* 0x000fe20008ffe4ff */
[----:B------:R-:W-:Y:S01]  /*0bb0*/  IMAD.U32 R6, RZ, RZ, UR5 ;  /* 0x00000005ff067e24 */ /* 0x000fe2000f8e00ff */
[----:B------:R-:W-:-:S02]  /*0bc0*/  ULOP3.LUT UR4, UR4, 0xfffffffc, URZ, 0xc0, !UPT ;  /* 0xfffffffc04047892 */ /* 0x000fc4000f8ec0ff */
[----:B------:R-:W-:Y:S01]  /*0bd0*/  ULOP3.LUT UR7, UR7, 0x3, URZ, 0xc0, !UPT ;  /* 0x0000000307077892 */ /* 0x000fe2000f8ec0ff */
[----:B------:R-:W-:Y:S01]  /*0be0*/  IMAD.U32 R7, RZ, RZ, UR14 ;  /* 0x0000000eff077e24 */ /* 0x000fe2000f8e00ff */
[----:B------:R-:W-:-:S04]  /*0bf0*/  UIADD3 UR4, UP0, UPT, UR4, UR10, URZ ;  /* 0x0000000a04047290 */ /* 0x000fc8000ff1e0ff */
[----:B------:R-:W-:Y:S01]  /*0c00*/  UIADD3.X UR7, UPT, UPT, UR7, UR11, URZ, UP0, !UPT ;  /* 0x0000000b07077290 */ /* 0x000fe200087fe4ff */
[----:B------:R-:W2:Y:S01]  /*0c10*/  LDG.E R6, desc[UR12][R6.64] ;  /* 0x0000000c06067981 */ /* 0x000ea2000c1e1900 */
[----:B------:R-:W-:-:S04]  /*0c20*/  MOV R8, UR4 ;  /* 0x0000000400087c02 */ /* 0x000fc80008000f00 */
[----:B------:R-:W-:-:S05]  /*0c30*/  IMAD.U32 R9, RZ, RZ, UR7 ;  /* 0x00000007ff097e24 */ /* 0x000fca000f8e00ff */
[----:B------:R-:W3:Y:S01]  /*0c40*/  LDG.E R8, desc[UR12][R8.64] ;  /* 0x0000000c08087981 */ /* 0x000ee2000c1e1900 */
        /* <DEDUP_REMOVED lines=9> */
[----:B------:R-:W-:-:S09]  /*0ce0*/  FSEL R0, R8, R0, !P3 ;  /* 0x0000000008007208 */ /* 0x000fd20005800000 */
.L_x_4:
[----:B------:R-:W-:Y:S05]  /*0cf0*/  @P2 BRA `(.L_x_0) ;  /* 0x0000000000282947 */ /* 0x000fea0003800000 */
[----:B------:R-:W0:Y:S02]  /*0d00*/  LDCU.64 UR4, c[0x0][0x3a8] ;  /* 0x00007500ff0477ac */ /* 0x000e240008000a00 */
[----:B0-----:R-:W-:-:S04]  /*0d10*/  ULEA UR4, UP0, UR6, UR4, 0x2 ;  /* 0x0000000406047291 */ /* 0x001fc8000f8010ff */
[----:B------:R-:W-:Y:S02]  /*0d20*/  ULEA.HI.X UR6, UR6, UR5, UR7, 0x2, UP0 ;  /* 0x0000000506067291 */ /* 0x000fe400080f1407 */
[----:B------:R-:W-:-:S04]  /*0d30*/  IMAD.U32 R6, RZ, RZ, UR4 ;  /* 0x00000004ff067e24 */ /* 0x000fc8000f8e00ff */
[----:B------:R-:W-:-:S05]  /*0d40*/  IMAD.U32 R7, RZ, RZ, UR6 ;  /* 0x00000006ff077e24 */ /* 0x000fca000f8e00ff */
[----:B------:R-:W2:Y:S02]  /*0d50*/  LDG.E R6, desc[UR12][R6.64] ;  /* 0x0000000c06067981 */ /* 0x000ea4000c1e1900 */
[-C--:B--2---:R-:W-:Y:S02]  /*0d60*/  FSETP.GEU.AND P2, PT, R0, R6.reuse, PT ;  /* 0x000000060000720b */ /* 0x084fe40003f4e000 */
[----:B------:R-:W-:-:S04]  /*0d70*/  FSETP.GT.AND P1, PT, R5, R6, PT ;  /* 0x000000060500720b */ /* 0x000fc80003f24000 */
[----:B------:R-:W-:-:S07]  /*0d80*/  FSEL R5, R6, R5, P1 ;  /* 0x0000000506057208 */ /* 0x000fce0000800000 */
[----:B------:R-:W-:-:S07]  /*0d90*/  @!P2 IMAD.MOV.U32 R0, RZ, RZ, R6 ;  /* 0x000000ffff00a224 */ /* 0x000fce00078e0006 */
.L_x_0:
[----:B------:R-:W-:Y:S02]  /*0da0*/  IMAD.MOV.U32 R7, RZ, RZ, -0xeb60d36 ;  /* 0xf149f2caff077424 */ /* 0x000fe400078e00ff */
[----:B------:R-:W-:Y:S01]  /*0db0*/  IMAD.MOV.U32 R8, RZ, RZ, 0x7149f2ca ;  /* 0x7149f2caff087424 */ /* 0x000fe200078e00ff */
[----:B------:R-:W-:Y:S06]  /*0dc0*/  @!P0 BRA `(.L_x_5) ;  /* 0x0000000800dc8947 */ /* 0x000fec0003800000 */
[C---:B------:R-:W-:Y:S01]  /*0dd0*/  ISETP.GT.U32.AND P0, PT, R14.reuse, 0x3, PT ;  /* 0x000000030e00780c */ /* 0x040fe20003f04070 */
[----:B------:R-:W-:Y:S01]  /*0de0*/  UMOV UR14, 0x1 ;  /* 0x00000001000e7882 */ /* 0x000fe20000000000 */
[C---:B------:R-:W-:Y:S01]  /*0df0*/  ISETP.GE.U32.AND P1, PT, R14.reuse, 0x10, PT ;  /* 0x000000100e00780c */ /* 0x040fe20003f26070 */
[----:B------:R-:W-:Y:S01]  /*0e00*/  UMOV UR6, URZ ;  /* 0x000000ff00067c82 */ /* 0x000fe20008000000 */
[C---:B------:R-:W-:Y:S01]  /*0e10*/  ISETP.GT.AND.EX P0, PT, R3.reuse, RZ, PT, P0 ;  /* 0x000000ff0300720c */ /* 0x040fe20003f04300 */
[----:B------:R-:W-:Y:S01]  /*0e20*/  IMAD.MOV.U32 R8, RZ, RZ, 0x7149f2ca ;  /* 0x7149f2caff087424 */ /* 0x000fe200078e00ff */
[C---:B------:R-:W-:Y:S02]  /*0e30*/  ISETP.GE.AND.EX P1, PT, R3.reuse, RZ, PT, P1 ;  /* 0x000000ff0300720c */ /* 0x040fe40003f26310 */
[----:B------:R-:W-:Y:S02]  /*0e40*/  SEL R6, R14, 0x3, P0 ;  /* 0x000000030e067807 */ /* 0x000fe40000000000 */
[----:B------:R-:W-:-:S02]  /*0e50*/  SEL R7, R3, RZ, P0 ;  /* 0x000000ff03077207 */ /* 0x000fc40000000000 */
[----:B------:R-:W-:-:S04]  /*0e60*/  IADD3 R6, P0, PT, R6, -0x2, RZ ;  /* 0xfffffffe06067810 */ /* 0x000fc80007f1e0ff */
[----:B------:R-:W-:-:S04]  /*0e70*/  IADD3.X R7, PT, PT, R7, -0x1, RZ, P0, !PT ;  /* 0xffffffff07077810 */ /* 0x000fc800007fe4ff */
[--C-:B------:R-:W-:Y:S02]  /*0e80*/  SHF.R.U64 R9, R6, 0x1, R7.reuse ;  /* 0x0000000106097819 */ /* 0x100fe40000001207 */
[----:B------:R-:W-:Y:S01]  /*0e90*/  SHF.R.U32.HI R22, RZ, 0x1, R7 ;  /* 0x00000001ff167819 */ /* 0x000fe20000011607 */
[----:B------:R-:W-:Y:S01]  /*0ea0*/  IMAD.MOV.U32 R7, RZ, RZ, -0xeb60d36 ;  /* 0xf149f2caff077424 */ /* 0x000fe200078e00ff */
[----:B------:R-:W-:-:S04]  /*0eb0*/  IADD3 R9, P2, PT, R9, 0x1, RZ ;  /* 0x0000000109097810 */ /* 0x000fc80007f5e0ff */
[----:B------:R-:W-:Y:S01]  /*0ec0*/  LOP3.LUT R19, R9, 0x7, RZ, 0xc0, !PT ;  /* 0x0000000709137812 */ /* 0x000fe200078ec0ff */
[----:B------:R-:W-:-:S03]  /*0ed0*/  IMAD.X R22, RZ, RZ, R22, P2 ;  /* 0x000000ffff167224 */ /* 0x000fc600010e0616 */
[----:B------:R-:W-:-:S04]  /*0ee0*/  ISETP.NE.U32.AND P0, PT, R19, RZ, PT ;  /* 0x000000ff1300720c */ /* 0x000fc80003f05070 */
[----:B------:R-:W-:Y:S01]  /*0ef0*/  ISETP.NE.AND.EX P0, PT, RZ, RZ, PT, P0 ;  /* 0x000000ffff00720c */ /* 0x000fe20003f05300 */
[----:B------:R-:W-:-:S12]  /*0f00*/  @!P1 BRA `(.L_x_6) ;  /* 0x0000000000f09947 */ /* 0x000fd80003800000 */
[----:B------:R-:W-:Y:S01]  /*0f10*/  HFMA2 R7, -RZ, RZ, -10824, -13904 ;  /* 0xf149f2caff077431 */ /* 0x000fe200000001ff */
[----:B------:R-:W-:Y:S01]  /*0f20*/  LOP3.LUT R22, R22, 0x7fffffff, RZ, 0xc0, !PT ;  /* 0x7fffffff16167812 */ /* 0x000fe200078ec0ff */
[----:B------:R-:W-:Y:S01]  /*0f30*/  IMAD.MOV.U32 R8, RZ, RZ, 0x7149f2ca ;  /* 0x7149f2caff087424 */ /* 0x000fe200078e00ff */
[----:B------:R-:W-:Y:S01]  /*0f40*/  LOP3.LUT R23, R9, 0xfffffff8, RZ, 0xc0, !PT ;  /* 0xfffffff809177812 */ /* 0x000fe200078ec0ff */
[----:B------:R-:W0:Y:S01]  /*0f50*/  LDCU.64 UR16, c[0x0][0x3a8] ;  /* 0x00007500ff1077ac */ /* 0x000e220008000a00 */
[----:B------:R-:W-:Y:S01]  /*0f60*/  UMOV UR4, URZ ;  /* 0x000000ff00047c82 */ /* 0x000fe20008000000 */
[----:B------:R-:W-:Y:S01]  /*0f70*/  UMOV UR5, URZ ;  /* 0x000000ff00057c82 */ /* 0x000fe20008000000 */
[----:B------:R-:W-:Y:S01]  /*0f80*/  UMOV UR14, 0x1 ;  /* 0x00000001000e7882 */ /* 0x000fe20000000000 */
[----:B------:R-:W-:-:S05]  /*0f90*/  UMOV UR6, URZ ;  /* 0x000000ff00067c82 */ /* 0x000fca0008000000 */
.L_x_7:
[----:B0-----:R-:W-:-:S04]  /*0fa0*/  ULEA UR7, UP0, UR14, UR16, 0x2 ;  /* 0x000000100e077291 */ /* 0x001fc8000f8010ff */
[----:B------:R-:W-:Y:S02]  /*0fb0*/  ULEA.HI.X UR10, UR14, UR17, UR6, 0x2, UP0 ;  /* 0x000000110e0a7291 */ /* 0x000fe400080f1406 */
[----:B------:R-:W-:-:S04]  /*0fc0*/  IMAD.U32 R10, RZ, RZ, UR7 ;  /* 0x00000007ff0a7e24 */ /* 0x000fc8000f8e00ff */
[----:B------:R-:W-:-:S05]  /*0fd0*/  IMAD.U32 R11, RZ, RZ, UR10 ;  /* 0x0000000aff0b7e24 */ /* 0x000fca000f8e00ff */
        /* <DEDUP_REMOVED lines=47> */
.L_x_6:
        /* <DEDUP_REMOVED lines=12> */
[----:B------:R-:W-:Y:S02]  /*1390*/  UIADD3.X UR11, UPT, UPT, URZ, UR5, URZ, UP2, !UPT ;  /* 0x00000005ff0b7290 */ /* 0x000fe400097fe4ff */
[----:B------:R-:W-:-:S02]  /*13a0*/  ULOP3.LUT UR10, UR10, 0xfffffffc, URZ, 0xc0, !UPT ;  /* 0xfffffffc0a0a7892 */ /* 0x000fc4000f8ec0ff */
[----:B------:R-:W-:Y:S02]  /*13b0*/  ULOP3.LUT UR11, UR11, 0x3, URZ, 0xc0, !UPT ;  /* 0x000000030b0b7892 */ /* 0x000fe4000f8ec0ff */
[----:B0-----:R-:W-:Y:S02]  /*13c0*/  UIADD3 UR15, UP1, UPT, UR4, UR16, URZ ;  /* 0x00000010040f7290 */ /* 0x001fe4000ff3e0ff */
[----:B------:R-:W-:Y:S02]  /*13d0*/  UIADD3 UR4, UP0, UPT, UR4, 0x18, URZ ;  /* 0x0000001804047890 */ /* 0x000fe4000ff1e0ff */
[----:B------:R-:W-:Y:S02]  /*13e0*/  UIADD3.X UR18, UPT, UPT, UR5, UR17, URZ, UP1, !UPT ;  /* 0x0000001105127290 */ /* 0x000fe40008ffe4ff */
[----:B------:R-:W-:Y:S01]  /*13f0*/  UIADD3 UR10, UP1, UPT, UR10, UR16, URZ ;  /* 0x000000100a0a7290 */ /* 0x000fe2000ff3e0ff */
[----:B------:R-:W-:Y:S01]  /*1400*/  IMAD.U32 R10, RZ, RZ, UR15 ;  /* 0x0000000fff0a7e24 */ /* 0x000fe2000f8e00ff */
[----:B------:R-:W-:-:S02]  /*1410*/  UIADD3.X UR7, UPT, UPT, URZ, UR5, URZ, UP3, !UPT ;  /* 0x00000005ff077290 */ /* 0x000fc40009ffe4ff */
[----:B------:R-:W-:Y:S01]  /*1420*/  IMAD.U32 R11, RZ, RZ, UR18 ;  /* 0x00000012ff0b7e24 */ /* 0x000fe2000f8e00ff */
[----:B------:R-:W-:Y:S02]  /*1430*/  ULOP3.LUT UR6, UR6, 0xfffffffc, URZ, 0xc0, !UPT ;  /* 0xfffffffc06067892 */ /* 0x000fe4000f8ec0ff */
[----:B------:R-:W-:Y:S02]  /*1440*/  UIADD3.X UR11, UPT, UPT, UR11, UR17, URZ, UP1, !UPT ;  /* 0x000000110b0b7290 */ /* 0x000fe40008ffe4ff */
[----:B------:R0:W2:Y:S01]  /*1450*/  LDG.E R3, desc[UR12][R10.64] ;  /* 0x0000000c0a037981 */ /* 0x0000a2000c1e1900 */
[----:B------:R-:W-:Y:S01]  /*1460*/  UIADD3.X UR5, UPT, UPT, URZ, UR5, URZ, UP0, !UPT ;  /* 0x00000005ff057290 */ /* 0x000fe200087fe4ff */
[----:B------:R-:W-:Y:S01]  /*1470*/  IMAD.U32 R12, RZ, RZ, UR10 ;  /* 0x0000000aff0c7e24 */ /* 0x000fe2000f8e00ff */
[----:B------:R-:W-:Y:S02]  /*1480*/  ULOP3.LUT UR7, UR7, 0x3, URZ, 0xc0, !UPT ;  /* 0x0000000307077892 */ /* 0x000fe4000f8ec0ff */
[----:B------:R-:W-:Y:S01]  /*1490*/  UIADD3 UR6, UP0, UPT, UR6, UR16, URZ ;  /* 0x0000001006067290 */ /* 0x000fe2000ff1e0ff */
[----:B------:R-:W-:Y:S01]  /*14a0*/  IMAD.U32 R13, RZ, RZ, UR11 ;  /* 0x0000000bff0d7e24 */ /* 0x000fe2000f8e00ff */
[----:B------:R-:W-:-:S02]  /*14b0*/  ULOP3.LUT UR4, UR4, 0xfffffffc, URZ, 0xc0, !UPT ;  /* 0xfffffffc04047892 */ /* 0x000fc4000f8ec0ff */
[----:B------:R-:W-:Y:S02]  /*14c0*/  UIADD3.X UR7, UPT, UPT, UR7, UR17, URZ, UP0, !UPT ;  /* 0x0000001107077290 */ /* 0x000fe400087fe4ff */
[----:B------:R-:W3:Y:S01]  /*14d0*/  LDG.E R12, desc[UR12][R12.64] ;  /* 0x0000000c0c0c7981 */ /* 0x000ee2000c1e1900 */
[----:B------:R-:W-:Y:S01]  /*14e0*/  ULOP3.LUT UR5, UR5, 0x3, URZ, 0xc0, !UPT ;  /* 0x0000000305057892 */ /* 0x000fe2000f8ec0ff */
[----:B------:R-:W-:Y:S01]  /*14f0*/  IMAD.U32 R14, RZ, RZ, UR6 ;  /* 0x00000006ff0e7e24 */ /* 0x000fe2000f8e00ff */
[----:B------:R-:W-:Y:S01]  /*1500*/  UIADD3 UR4, UP0, UPT, UR4, UR16, URZ ;  /* 0x0000001004047290 */ /* 0x000fe2000ff1e0ff */
[----:B------:R-:W-:-:S03]  /*1510*/  IMAD.U32 R15, RZ, RZ, UR7 ;  /* 0x00000007ff0f7e24 */ /* 0x000fc6000f8e00ff */
[----:B------:R-:W-:Y:S02]  /*1520*/  UIADD3.X UR5, UPT, UPT, UR5, UR17, URZ, UP0, !UPT ;  /* 0x0000001105057290 */ /* 0x000fe400087fe4ff */
[----:B------:R-:W4:Y:S01]  /*1530*/  LDG.E R14, desc[UR12][R14.64] ;  /* 0x0000000c0e0e7981 */ /* 0x000f22000c1e1900 */
[----:B0-----:R-:W-:-:S03]  /*1540*/  IMAD.U32 R10, RZ, RZ, UR4 ;  /* 0x00000004ff0a7e24 */ /* 0x001fc6000f8e00ff */
[----:B------:R-:W-:-:S05]  /*1550*/  MOV R11, UR5 ;  /* 0x00000005000b7c02 */ /* 0x000fca0008000f00 */
        /* <DEDUP_REMOVED lines=19> */
.L_x_8:
        /* <DEDUP_REMOVED lines=19> */
[----:B------:R-:W-:-:S04]  /*17c0*/  IMAD.U32 R12, RZ, RZ, UR4 ;  /* 0x00000004ff0c7e24 */ /* 0x000fc8000f8e00ff */
        /* <DEDUP_REMOVED lines=12> */
.L_x_9:
[----:B------:R-:W-:Y:S05]  /*1890*/  @P1 BRA `(.L_x_5) ;  /* 0x0000000000281947 */ /* 0x000fea0003800000 */
[----:B------:R-:W0:Y:S02]  /*18a0*/  LDCU.64 UR4, c[0x0][0x3a8] ;  /* 0x00007500ff0477ac */ /* 0x000e240008000a00 */
[----:B0-----:R-:W-:-:S04]  /*18b0*/  ULEA UR4, UP0, UR14, UR4, 0x2 ;  /* 0x000000040e047291 */ /* 0x001fc8000f8010ff */
[----:B------:R-:W-:Y:S02]  /*18c0*/  ULEA.HI.X UR6, UR14, UR5, UR6, 0x2, UP0 ;  /* 0x000000050e067291 */ /* 0x000fe400080f1406 */
[----:B------:R-:W-:-:S04]  /*18d0*/  IMAD.U32 R10, RZ, RZ, UR4 ;  /* 0x00000004ff0a7e24 */ /* 0x000fc8000f8e00ff */
[----:B------:R-:W-:-:S06]  /*18e0*/  IMAD.U32 R11, RZ, RZ, UR6 ;  /* 0x00000006ff0b7e24 */ /* 0x000fcc000f8e00ff */
[----:B------:R-:W2:Y:S02]  /*18f0*/  LDG.E R11, desc[UR12][R10.64] ;  /* 0x0000000c0a0b7981 */ /* 0x000ea4000c1e1900 */
[-C--:B--2---:R-:W-:Y:S02]  /*1900*/  FSETP.GEU.AND P1, PT, R7, R11.reuse, PT ;  /* 0x0000000b0700720b */ /* 0x084fe40003f2e000 */
[----:B------:R-:W-:-:S04]  /*1910*/  FSETP.GT.AND P0, PT, R8, R11, PT ;  /* 0x0000000b0800720b */ /* 0x000fc80003f04000 */
[----:B------:R-:W-:-:S07]  /*1920*/  FSEL R8, R11, R8, P0 ;  /* 0x000000080b087208 */ /* 0x000fce0000000000 */
[----:B------:R-:W-:-:S07]  /*1930*/  @!P1 IMAD.MOV.U32 R7, RZ, RZ, R11 ;  /* 0x000000ffff079224 */ /* 0x000fce00078e000b */
.L_x_5:
[----:B------:R-:W0:Y:S08]  /*1940*/  F2I.FLOOR.NTZ R5, R5 ;  /* 0x0000000500057305 */ /* 0x000e300000207100 */
[----:B------:R-:W1:Y:S01]  /*1950*/  F2I.CEIL.NTZ R0, R0 ;  /* 0x0000000000007305 */ /* 0x000e62000020b100 */
[----:B0-----:R-:W-:Y:S02]  /*1960*/  R2UR UR4, R5 ;  /* 0x00000000050472ca */ /* 0x001fe400000e0000 */
[----:B-1----:R-:W-:-:S13]  /*1970*/  R2UR UR11, R0 ;  /* 0x00000000000b72ca */ /* 0x002fda00000e0000 */
[----:B------:R-:W-:-:S06]  /*1980*/  UISETP.GT.AND UP0, UPT, UR4, UR11, UPT ;  /* 0x0000000b0400728c */ /* 0x000fcc000bf04270 */
[----:B------:R-:W-:-:S13]  /*1990*/  PLOP3.LUT P0, PT, PT, PT, UP0, 0x80, 0x8 ;  /* 0x000000000008781c */ /* 0x000fda0003f0f008 */
[----:B------:R-:W-:Y:S05]  /*19a0*/  @P0 EXIT ;  /* 0x000000000000094d */ /* 0x000fea0003800000 */
[----:B------:R-:W0:Y:S01]  /*19b0*/  LDC.64 R18, c[0x0][0x3a8] ;  /* 0x0000ea00ff127b82 */ /* 0x000e220000000a00 */
[----:B------:R-:W1:Y:S01]  /*19c0*/  F2I.FLOOR.NTZ R8, R8 ;  /* 0x0000000800087305 */ /* 0x000e620000207100 */
[C---:B------:R-:W-:Y:S01]  /*19d0*/  ISETP.GE.AND P0, PT, R2.reuse, 0x2, PT ;  /* 0x000000020200780c */ /* 0x040fe20003f06270 */
[----:B------:R-:W-:Y:S01]  /*19e0*/  UMOV UR6, UR4 ;  /* 0x0000000400067c82 */ /* 0x000fe20008000000 */
[----:B------:R-:W-:-:S05]  /*19f0*/  LEA R5, R2, 0xfffffffe, 0x1 ;  /* 0xfffffffe02057811 */ /* 0x000fca00078e08ff */
[----:B------:R-:W2:Y:S01]  /*1a00*/  F2I.CEIL.NTZ R7, R7 ;  /* 0x0000000700077305 */ /* 0x000ea2000020b100 */
[----:B-1----:R-:W-:Y:S02]  /*1a10*/  R2UR UR10, R8 ;  /* 0x00000000080a72ca */ /* 0x002fe400000e0000 */
[----:B--2---:R-:W-:Y:S01]  /*1a20*/  R2UR UR14, R7 ;  /* 0x00000000070e72ca */ /* 0x004fe200000e0000 */
[----:B0-----:R-:W-:Y:S02]  /*1a30*/  IMAD.WIDE R18, R5, 0x4, R18 ;  /* 0x0000000405127825 */ /* 0x001fe400078e0212 */
[----:B------:R-:W-:-:S12]  /*1a40*/  @!P0 BRA `(.L_x_10) ;  /* 0x0000001800848947 */ /* 0x000fd80003800000 */
[----:B------:R-:W-:Y:S02]  /*1a50*/  VIADD R6, R2, 0xffffffff ;  /* 0xffffffff02067836 */ /* 0x000fe40000000000 */
[----:B------:R-:W-:-:S03]  /*1a60*/  IMAD.IADD R5, R5, 0x1, -R2 ;  /* 0x0000000105057824 */ /* 0x000fc600078e0a02 */
[----:B------:R-:W-:-:S07]  /*1a70*/  LOP3.LUT R6, R6, 0x3, RZ, 0xc0, !PT ;  /* 0x0000000306067812 */ /* 0x000fce00078ec0ff */
.L_x_50:
[----:B------:R-:W-:-:S09]  /*1a80*/  UISETP.GE.AND UP0, UPT, UR14, UR10, UPT ;  /* 0x0000000a0e00728c */ /* 0x000fd2000bf06270 */
[----:B0-----:R-:W-:Y:S05]  /*1a90*/  BRA.U !UP0, `(.L_x_11) ;  /* 0x00000019085c7547 */ /* 0x001fea000b800000 */
[----:B------:R-:W0:Y:S01]  /*1aa0*/  LDCU.64 UR4, c[0x0][0x398] ;  /* 0x00007300ff0477ac */ /* 0x000e220008000a00 */
[----:B------:R-:W-:Y:S02]  /*1ab0*/  IADD3 R0, PT, PT, R20, UR6, RZ ;  /* 0x0000000614007c10 */ /* 0x000fe4000fffe0ff */
[----:B------:R-:W-:Y:S01]  /*1ac0*/  I2FP.F32.S32 R7, UR6 ;  /* 0x0000000600077c45 */ /* 0x000fe20008201400 */
[----:B------:R-:W-:Y:S01]  /*1ad0*/  UMOV UR7, UR10 ;  /* 0x0000000a00077c82 */ /* 0x000fe20008000000 */
[----:B------:R-:W-:Y:S02]  /*1ae0*/  SHF.R.S32.HI R2, RZ, 0x1f, R0 ;  /* 0x0000001fff027819 */ /* 0x000fe40000011400 */
[----:B0-----:R-:W-:-:S04]  /*1af0*/  ISETP.GE.U32.AND P4, PT, R0, UR4, PT ;  /* 0x0000000400007c0c */ /* 0x001fc8000bf86070 */
[----:B------:R-:W-:-:S04]  /*1b00*/  ISETP.GE.AND.EX P4, PT, R2, UR5, PT, P4 ;  /* 0x0000000502007c0c */ /* 0x000fc8000bf86340 */
[----:B------:R-:W-:-:S13]  /*1b10*/  ISETP.GT.AND P4, PT, R0, -0x1, !P4 ;  /* 0xffffffff0000780c */ /* 0x000fda0006784270 */
.L_x_49:
[----:B0-----:R-:W0:Y:S01]  /*1b20*/  LDCU.64 UR4, c[0x0][0x390] ;  /* 0x00007200ff0477ac */ /* 0x001e220008000a00 */
[----:B------:R-:W-:Y:S01]  /*1b30*/  VIADD R8, R4, UR7 ;  /* 0x0000000704087c36 */ /* 0x000fe20008000000 */
[----:B------:R-:W-:Y:S04]  /*1b40*/  BSSY.RECONVERGENT B2, `(.L_x_12) ;  /* 0x0000188000027945 */ /* 0x000fe80003800200 */
[----:B------:R-:W-:Y:S02]  /*1b50*/  SHF.R.S32.HI R0, RZ, 0x1f, R8 ;  /* 0x0000001fff007819 */ /* 0x000fe40000011408 */
[----:B0-----:R-:W-:-:S04]  /*1b60*/  ISETP.GE.U32.AND P0, PT, R8, UR4, PT ;  /* 0x0000000408007c0c */ /* 0x001fc8000bf06070 */
[----:B------:R-:W-:-:S04]  /*1b70*/  ISETP.GE.AND.EX P0, PT, R0, UR5, PT, P0 ;  /* 0x0000000500007c0c */ /* 0x000fc8000bf06300 */
[----:B------:R-:W-:-:S04]  /*1b80*/  ISETP.GT.AND P0, PT, R8, -0x1, !P0 ;  /* 0xffffffff0800780c */ /* 0x000fc80004704270 */
[----:B------:R-:W-:-:S13]  /*1b90*/  PLOP3.LUT P0, PT, P4, P0, PT, 0x80, 0x8 ;  /* 0x000000000008781c */ /* 0x000fda0002701070 */
[----:B------:R-:W-:Y:S05]  /*1ba0*/  @!P0 BRA `(.L_x_13) ;  /* 0x0000001800048947 */ /* 0x000fea0003800000 */
[----:B------:R-:W0:Y:S01]  /*1bb0*/  LDCU.64 UR8, c[0x0][0x3a8] ;  /* 0x00007500ff0877ac */ /* 0x000e220008000a00 */
[----:B------:R-:W-:Y:S01]  /*1bc0*/  ISETP.GE.U32.AND P0, PT, R5, 0x3, PT ;  /* 0x000000030500780c */ /* 0x000fe20003f06070 */
[----:B------:R-:W-:Y:S01]  /*1bd0*/  IMAD.MOV.U32 R15, RZ, RZ, RZ ;  /* 0x000000ffff0f7224 */ /* 0x000fe200078e00ff */
[----:B------:R-:W-:Y:S01]  /*1be0*/  I2FP.F32.S32 R9, UR7 ;  /* 0x0000000700097c45 */ /* 0x000fe20008201400 */
[----:B------:R-:W-:Y:S01]  /*1bf0*/  UMOV UR4, 0x14 ;  /* 0x0000001400047882 */ /* 0x000fe20000000000 */
[----:B------:R-:W-:Y:S01]  /*1c00*/  UMOV UR5, 0x0 ;  /* 0x0000000000057882 */ /* 0x000fe20000000000 */
[----:B------:R-:W-:Y:S01]  /*1c10*/  IMAD.MOV.U32 R25, RZ, RZ, RZ ;  /* 0x000000ffff197224 */ /* 0x000fe200078e00ff */
[----:B0-----:R-:W-:-:S07]  /*1c20*/  UIMAD.WIDE.U32 UR4, UR8, 0x1, UR4 ;  /* 0x00000001080478a5 */ /* 0x001fce000f8e0004 */
[----:B------:R-:W-:Y:S05]  /*1c30*/  @!P0 BRA `(.L_x_14) ;  /* 0x0000000800d48947 */ /* 0x000fea0003800000 */
[----:B------:R-:W0:Y:S01]  /*1c40*/  LDC R0, c[0x0][0x3b0] ;  /* 0x0000ec00ff007b82 */ /* 0x000e220000000800 */
[----:B------:R-:W-:Y:S01]  /*1c50*/  IMAD.U32 R2, RZ, RZ, UR4 ;  /* 0x00000004ff027e24 */ /* 0x000fe2000f8e00ff */
[----:B------:R-:W-:Y:S02]  /*1c60*/  UIADD3 UR4, UPT, UPT, UR5, UR9, URZ ;  /* 0x0000000905047290 */ /* 0x000fe4000fffe0ff */
[----:B------:R-:W-:Y:S02]  /*1c70*/  IMAD.U32 R3, RZ, RZ, UR5 ;  /* 0x00000005ff037e24 */ /* 0x000fe4000f8e00ff */
[----:B------:R-:W-:Y:S02]  /*1c80*/  IMAD.MOV.U32 R16, RZ, RZ, R2 ;  /* 0x000000ffff107224 */ /* 0x000fe400078e0002 */
[----:B------:R-:W-:Y:S01]  /*1c90*/  IMAD.MOV.U32 R11, RZ, RZ, RZ ;  /* 0x000000ffff0b7224 */ /* 0x000fe200078e00ff */
[----:B------:R-:W-:Y:S01]  /*1ca0*/  MOV R17, UR4 ;  /* 0x0000000400117c02 */ /* 0x000fe20008000f00 */
[----:B------:R-:W-:-:S02]  /*1cb0*/  IMAD.MOV.U32 R25, RZ, RZ, RZ ;  /* 0x000000ffff197224 */ /* 0x000fc400078e00ff */
[----:B0-----:R-:W-:-:S05]  /*1cc0*/  VIADD R0, R0, 0xffffffff ;  /* 0xffffffff00007836 */ /* 0x001fca0000000000 */
[----:B------:R-:W-:-:S05]  /*1cd0*/  LOP3.LUT R10, R0, 0xfffffffc, RZ, 0xc0, !PT ;  /* 0xfffffffc000a7812 */ /* 0x000fca00078ec0ff */
[----:B------:R-:W-:-:S07]  /*1ce0*/  IMAD.MOV R12, RZ, RZ, -R10 ;  /* 0x000000ffff0c7224 */ /* 0x000fce00078e0a0a */
.L_x_31:
[----:B------:R-:W2:Y:S01]  /*1cf0*/  LDG.E R2, desc[UR12][R16.64+-0x10] ;  /* 0xfffff00c10027981 */ /* 0x000ea2000c1e1900 */
[----:B------:R-:W0:Y:S03]  /*1d00*/  LDC.64 R14, c[0x0][0x3a8] ;  /* 0x0000ea00ff0e7b82 */ /* 0x000e260000000a00 */
[----:B------:R-:W2:Y:S01]  /*1d10*/  LDG.E R24, desc[UR12][R16.64+-0x8] ;  /* 0xfffff80c10187981 */ /* 0x000ea2000c1e1900 */
[----:B------:R-:W-:Y:S02]  /*1d20*/  VIADD R12, R12, 0x4 ;  /* 0x000000040c0c7836 */ /* 0x000fe40000000000 */
[----:B------:R-:W-:-:S03]  /*1d30*/  IMAD.MOV.U32 R26, RZ, RZ, RZ ;  /* 0x000000ffff1a7224 */ /* 0x000fc600078e00ff */
[----:B------:R-:W-:Y:S01]  /*1d40*/  ISETP.NE.AND P5, PT, R12, RZ, PT ;  /* 0x000000ff0c00720c */ /* 0x000fe20003fa5270 */
[----:B0-----:R-:W-:-:S04]  /*1d50*/  IMAD.WIDE R14, R11, 0x4, R14 ;  /* 0x000000040b0e7825 */ /* 0x001fc800078e020e */
[----:B--2---:R-:W-:-:S05]  /*1d60*/  FADD R0, R2, -R24 ;  /* 0x8000001802007221 */ /* 0x004fca0000000000 */
[----:B------:R-:W-:-:S13]  /*1d70*/  FSETP.GEU.AND P0, PT, |R0|, 9.9999999747524270788e-07, PT ;  /* 0x358637bd0000780b */ /* 0x000fda0003f0e200 */
[----:B------:R-:W-:Y:S05]  /*1d80*/  @!P0 BRA `(.L_x_15) ;  /* 0x0000000000888947 */ /* 0x000fea0003800000 */
[----:B------:R-:W2:Y:S04]  /*1d90*/  LDG.E R22, desc[UR12][R16.64+-0x14] ;  /* 0xffffec0c10167981 */ /* 0x000ea8000c1e1900 */
[----:B------:R-:W3:Y:S01]  /*1da0*/  LDG.E R0, desc[UR12][R14.64+0x8] ;  /* 0x0000080c0e007981 */ /* 0x000ee2000c1e1900 */
[----:B------:R-:W-:Y:S01]  /*1db0*/  FSETP.GEU.AND P1, PT, R24, R2, PT ;  /* 0x000000021800720b */ /* 0x000fe20003f2e000 */
[----:B------:R-:W-:Y:S01]  /*1dc0*/  IMAD.MOV.U32 R3, RZ, RZ, R24 ;  /* 0x000000ffff037224 */ /* 0x000fe200078e0018 */
[----:B------:R-:W-:Y:S11]  /*1dd0*/  BSSY.RECONVERGENT B3, `(.L_x_15) ;  /* 0x000001d000037945 */ /* 0x000ff60003800200 */
[----:B------:R-:W-:-:S02]  /*1de0*/  @!P1 IMAD.MOV.U32 R3, RZ, RZ, R2 ;  /* 0x000000ffff039224 */ /* 0x000fc400078e0002 */
[----:B------:R-:W-:-:S03]  /*1df0*/  @!P1 IMAD.MOV.U32 R2, RZ, RZ, R24 ;  /* 0x000000ffff029224 */ /* 0x000fc600078e0018 */
[----:B------:R-:W-:-:S04]  /*1e00*/  FSETP.GT.AND P0, PT, R3, R9, PT ;  /* 0x000000090300720b */ /* 0x000fc80003f04000 */
[----:B------:R-:W-:Y:S01]  /*1e10*/  FSETP.GTU.OR P0, PT, R2, R9, !P0 ;  /* 0x000000090200720b */ /* 0x000fe2000470c400 */
[----:B--2---:R-:W-:Y:S02]  /*1e20*/  IMAD.MOV.U32 R13, RZ, RZ, R22 ;  /* 0x000000ffff0d7224 */ /* 0x004fe400078e0016 */
[----:B---3--:R-:W-:Y:S02]  /*1e30*/  @!P1 IMAD.MOV.U32 R13, RZ, RZ, R0 ;  /* 0x000000ffff0d9224 */ /* 0x008fe400078e0000 */
[----:B------:R-:W-:-:S08]  /*1e40*/  @!P1 IMAD.MOV.U32 R0, RZ, RZ, R22 ;  /* 0x000000ffff009224 */ /* 0x000fd000078e0016 */
[----:B------:R-:W-:Y:S05]  /*1e50*/  @P0 BRA `(.L_x_16) ;  /* 0x00000000004c0947 */ /* 0x000fea0003800000 */
[----:B------:R-:W-:Y:S01]  /*1e60*/  FADD R26, R3, -R2 ;  /* 0x80000002031a7221 */ /* 0x000fe20000000000 */
[----:B------:R-:W-:Y:S01]  /*1e70*/  FADD R0, -R13, R0 ;  /* 0x000000000d007221 */ /* 0x000fe20000000100 */
[----:B------:R-:W-:Y:S02]  /*1e80*/  FADD R3, R9, -R2 ;  /* 0x8000000209037221 */ /* 0x000fe40000000000 */
[----:B------:R-:W0:Y:S02]  /*1e90*/  MUFU.RCP R22, R26 ;  /* 0x0000001a00167308 */ /* 0x000e240000001000 */
[----:B------:R-:W-:-:S06]  /*1ea0*/  FMUL R3, R3, R0 ;  /* 0x0000000003037220 */ /* 0x000fcc0000400000 */
[----:B------:R-:W1:Y:S01]  /*1eb0*/  FCHK P0, R3, R26 ;  /* 0x0000001a03007302 */ /* 0x000e620000000000 */
[----:B0-----:R-:W-:-:S04]  /*1ec0*/  FFMA R23, -R26, R22, 1 ;  /* 0x3f8000001a177423 */ /* 0x001fc80000000116 */
[----:B------:R-:W-:-:S04]  /*1ed0*/  FFMA R22, R22, R23, R22 ;  /* 0x0000001716167223 */ /* 0x000fc80000000016 */
[----:B------:R-:W-:-:S04]  /*1ee0*/  FFMA R23, R3, R22, RZ ;  /* 0x0000001603177223 */ /* 0x000fc800000000ff */
[----:B------:R-:W-:-:S04]  /*1ef0*/  FFMA R0, -R26, R23, R3 ;  /* 0x000000171a007223 */ /* 0x000fc80000000103 */
[----:B------:R-:W-:Y:S01]  /*1f00*/  FFMA R0, R22, R0, R23 ;  /* 0x0000000016007223 */ /* 0x000fe20000000017 */
[----:B-1----:R-:W-:Y:S06]  /*1f10*/  @!P0 BRA `(.L_x_17) ;  /* 0x00000000000c8947 */ /* 0x002fec0003800000 */
[----:B------:R-:W-:Y:S02]  /*1f20*/  MOV R0, R26 ;  /* 0x0000001a00007202 */ /* 0x000fe40000000f00 */
[----:B------:R-:W-:-:S07]  /*1f30*/  MOV R2, 0x1f50 ;  /* 0x00001f5000027802 */ /* 0x000fce0000000f00 */
[----:B------:R-:W-:Y:S05]  /*1f40*/  CALL.REL.NOINC `($__internal_0_$__cuda_sm3x_div_rn_noftz_f32_slowpath) ;  /* 0x00000030004c7944 */ /* 0x000fea0003c00000 */
.L_x_17:
[----:B------:R-:W-:Y:S01]  /*1f50*/  FADD R0, R0, R13 ;  /* 0x0000000d00007221 */ /* 0x000fe20000000000 */
[----:B------:R-:W-:-:S04]  /*1f60*/  IMAD.MOV.U32 R26, RZ, RZ, 0x1 ;  /* 0x00000001ff1a7424 */ /* 0x000fc800078e00ff */
[----:B------:R-:W-:-:S13]  /*1f70*/  FSETP.GT.AND P0, PT, R0, R7, PT ;  /* 0x000000070000720b */ /* 0x000fda0003f04000 */
[----:B------:R-:W-:Y:S05]  /*1f80*/  @P0 BRA `(.L_x_18) ;  /* 0x0000000000040947 */ /* 0x000fea0003800000 */
.L_x_16:
[----:B------:R-:W-:-:S07]  /*1f90*/  IMAD.MOV.U32 R26, RZ, RZ, RZ ;  /* 0x000000ffff1a7224 */ /* 0x000fce00078e00ff */
.L_x_18:
[----:B------:R-:W-:Y:S05]  /*1fa0*/  BSYNC.RECONVERGENT B3 ;  /* 0x0000000000037941 */ /* 0x000fea0003800200 */
.L_x_15:
[----:B------:R-:W2:Y:S02]  /*1fb0*/  LDG.E R13, desc[UR12][R16.64] ;  /* 0x0000000c100d7981 */ /* 0x000ea4000c1e1900 */
[----:B--2---:R-:W-:-:S05]  /*1fc0*/  FADD R0, R24, -R13 ;  /* 0x8000000d18007221 */ /* 0x004fca0000000000 */
[----:B------:R-:W-:Y:S01]  /*1fd0*/  FSETP.GEU.AND P0, PT, |R0|, 9.9999999747524270788e-07, PT ;  /* 0x358637bd0000780b */ /* 0x000fe20003f0e200 */
[----:B------:R-:W-:-:S12]  /*1fe0*/  IMAD.MOV.U32 R0, RZ, RZ, RZ ;  /* 0x000000ffff007224 */ /* 0x000fd800078e00ff */
[----:B------:R-:W-:Y:S05]  /*1ff0*/  @!P0 BRA `(.L_x_19) ;  /* 0x00000000008c8947 */ /* 0x000fea0003800000 */
[----:B------:R-:W2:Y:S04]  /*2000*/  LDG.E R22, desc[UR12][R16.64+-0xc] ;  /* 0xfffff40c10167981 */ /* 0x000ea8000c1e1900 */
[----:B------:R-:W3:Y:S01]  /*2010*/  LDG.E R3, desc[UR12][R14.64+0x10] ;  /* 0x0000100c0e037981 */ /* 0x000ee2000c1e1900 */
[----:B------:R-:W-:Y:S01]  /*2020*/  FSETP.GEU.AND P1, PT, R13, R24, PT ;  /* 0x000000180d00720b */ /* 0x000fe20003f2e000 */
[----:B------:R-:W-:Y:S01]  /*2030*/  IMAD.MOV.U32 R2, RZ, RZ, R13 ;  /* 0x000000ffff027224 */ /* 0x000fe200078e000d */
[----:B------:R-:W-:Y:S01]  /*2040*/  BSSY.RECONVERGENT B3, `(.L_x_19) ;  /* 0x000001e000037945 */ /* 0x000fe20003800200 */
[----:B------:R-:W-:-:S10]  /*2050*/  IMAD.MOV.U32 R0, RZ, RZ, R24 ;  /* 0x000000ffff007224 */ /* 0x000fd400078e0018 */
[----:B------:R-:W-:Y:S02]  /*2060*/  @!P1 IMAD.MOV.U32 R2, RZ, RZ, R24 ;  /* 0x000000ffff029224 */ /* 0x000fe400078e0018 */
[----:B------:R-:W-:-:S03]  /*2070*/  @!P1 IMAD.MOV.U32 R0, RZ, RZ, R13 ;  /* 0x000000ffff009224 */ /* 0x000fc600078e000d */
[----:B------:R-:W-:-:S04]  /*2080*/  FSETP.GT.AND P0, PT, R2, R9, PT ;  /* 0x000000090200720b */ /* 0x000fc80003f04000 */
[----:B------:R-:W-:Y:S01]  /*2090*/  FSETP.GTU.OR P0, PT, R0, R9, !P0 ;  /* 0x000000090000720b */ /* 0x000fe2000470c400 */
[----:B--2---:R-:W-:Y:S02]  /*20a0*/  IMAD.MOV.U32 R24, RZ, RZ, R22 ;  /* 0x000000ffff187224 */ /* 0x004fe400078e0016 */
[----:B---3--:R-:W-:Y:S01]  /*20b0*/  @!P1 IMAD.MOV.U32 R24, RZ, RZ, R3 ;  /* 0x000000ffff189224 */ /* 0x008fe200078e0003 */
[----:B------:R-:W-:-:S09]  /*20c0*/  @!P1 MOV R3, R22 ;  /* 0x0000001600039202 */ /* 0x000fd20000000f00 */
[----:B------:R-:W-:Y:S05]  /*20d0*/  @P0 BRA `(.L_x_20) ;  /* 0x00000000004c0947 */ /* 0x000fea0003800000 */
[--C-:B------:R-:W-:Y:S01]  /*20e0*/  FADD R28, R2, -R0.reuse ;  /* 0x80000000021c7221 */ /* 0x100fe20000000000 */
        /* <DEDUP_REMOVED lines=11> */
[----:B------:R-:W-:Y:S01]  /*21a0*/  IMAD.MOV.U32 R0, RZ, RZ, R28 ;  /* 0x000000ffff007224 */ /* 0x000fe200078e001c */
[----:B------:R-:W-:-:S07]  /*21b0*/  MOV R2, 0x21d0 ;  /* 0x000021d000027802 */ /* 0x000fce0000000f00 */
[----:B------:R-:W-:Y:S05]  /*21c0*/  CALL.REL.NOINC `($__internal_0_$__cuda_sm3x_div_rn_noftz_f32_slowpath) ;  /* 0x0000002c00ac7944 */ /* 0x000fea0003c00000 */
.L_x_21:
[----:B------:R-:W-:-:S05]  /*21d0*/  FADD R0, R0, R24 ;  /* 0x0000001800007221 */ /* 0x000fca0000000000 */
[----:B------:R-:W-:Y:S01]  /*21e0*/  FSETP.GT.AND P0, PT, R0, R7, PT ;  /* 0x000000070000720b */ /* 0x000fe20003f04000 */
[----:B------:R-:W-:-:S12]  /*21f0*/  IMAD.MOV.U32 R0, RZ, RZ, 0x1 ;  /* 0x00000001ff007424 */ /* 0x000fd800078e00ff */
[----:B------:R-:W-:Y:S05]  /*2200*/  @P0 BRA `(.L_x_22) ;  /* 0x0000000000040947 */ /* 0x000fea0003800000 */
.L_x_20:
[----:B------:R-:W-:-:S07]  /*2210*/  IMAD.MOV.U32 R0, RZ, RZ, RZ ;  /* 0x000000ffff007224 */ /* 0x000fce00078e00ff */
.L_x_22:
[----:B------:R-:W-:Y:S05]  /*2220*/  BSYNC.RECONVERGENT B3 ;  /* 0x0000000000037941 */ /* 0x000fea0003800200 */
.L_x_19:
[----:B------:R-:W2:Y:S01]  /*2230*/  LDG.E R24, desc[UR12][R16.64+0x8] ;  /* 0x0000080c10187981 */ /* 0x000ea2000c1e1900 */
[----:B------:R-:W-:Y:S01]  /*2240*/  IADD3 R25, PT, PT, R0, R26, R25 ;  /* 0x0000001a00197210 */ /* 0x000fe20007ffe019 */
[----:B------:R-:W-:Y:S02]  /*2250*/  IMAD.MOV.U32 R26, RZ, RZ, RZ ;  /* 0x000000ffff1a7224 */ /* 0x000fe400078e00ff */
[----:B--2---:R-:W-:-:S05]  /*2260*/  FADD R2, R13, -R24 ;  /* 0x800000180d027221 */ /* 0x004fca0000000000 */
[----:B------:R-:W-:-:S13]  /*2270*/  FSETP.GEU.AND P0, PT, |R2|, 9.9999999747524270788e-07, PT ;  /* 0x358637bd0200780b */ /* 0x000fda0003f0e200 */
        /* <DEDUP_REMOVED lines=11> */
[--C-:B--2---:R-:W-:Y:S01]  /*2330*/  IMAD.MOV.U32 R13, RZ, RZ, R22.reuse ;  /* 0x000000ffff0d7224 */ /* 0x104fe200078e0016 */
[----:B---3--:R-:W-:Y:S01]  /*2340*/  @!P1 MOV R13, R0 ;  /* 0x00000000000d9202 */ /* 0x008fe20000000f00 */
[----:B------:R-:W-:-:S10]  /*2350*/  @!P1 IMAD.MOV.U32 R0, RZ, RZ, R22 ;  /* 0x000000ffff009224 */ /* 0x000fd400078e0016 */
        /* <DEDUP_REMOVED lines=16> */
.L_x_25:
[----:B------:R-:W-:Y:S01]  /*2460*/  FADD R0, R0, R13 ;  /* 0x0000000d00007221 */ /* 0x000fe20000000000 */
[----:B------:R-:W-:-:S04]  /*2470*/  IMAD.MOV.U32 R26, RZ, RZ, 0x1 ;  /* 0x00000001ff1a7424 */ /* 0x000fc800078e00ff */
[----:B------:R-:W-:-:S13]  /*2480*/  FSETP.GT.AND P0, PT, R0, R7, PT ;  /* 0x000000070000720b */ /* 0x000fda0003f04000 */
[----:B------:R-:W-:Y:S05]  /*2490*/  @P0 BRA `(.L_x_26) ;  /* 0x0000000000040947 */ /* 0x000fea0003800000 */
.L_x_24:
[----:B------:R-:W-:-:S07]  /*24a0*/  IMAD.MOV.U32 R26, RZ, RZ, RZ ;  /* 0x000000ffff1a7224 */ /* 0x000fce00078e00ff */
.L_x_26:
[----:B------:R-:W-:Y:S05]  /*24b0*/  BSYNC.RECONVERGENT B3 ;  /* 0x0000000000037941 */ /* 0x000fea0003800200 */
.L_x_23:
        /* <DEDUP_REMOVED lines=9> */
[----:B------:R-:W-:Y:S11]  /*2550*/  BSSY.RECONVERGENT B3, `(.L_x_27) ;  /* 0x000001d000037945 */ /* 0x000ff60003800200 */
[----:B------:R-:W-:-:S02]  /*2560*/  @!P1 IMAD.MOV.U32 R2, RZ, RZ, R3 ;  /* 0x000000ffff029224 */ /* 0x000fc400078e0003 */
[----:B------:R-:W-:-:S05]  /*2570*/  @!P1 IMAD.MOV.U32 R3, RZ, RZ, R24 ;  /* 0x000000ffff039224 */ /* 0x000fca00078e0018 */
[----:B------:R-:W-:-:S04]  /*2580*/  FSETP.GT.AND P0, PT, R3, R9, PT ;  /* 0x000000090300720b */ /* 0x000fc80003f04000 */
[----:B------:R-:W-:Y:S01]  /*2590*/  FSETP.GTU.OR P0, PT, R2, R9, !P0 ;  /* 0x000000090200720b */ /* 0x000fe2000470c400 */
[--C-:B--2---:R-:W-:Y:S01]  /*25a0*/  IMAD.MOV.U32 R13, RZ, RZ, R22.reuse ;  /* 0x000000ffff0d7224 */ /* 0x104fe200078e0016 */
[----:B---3--:R-:W-:Y:S01]  /*25b0*/  @!P1 MOV R13, R0 ;  /* 0x00000000000d9202 */ /* 0x008fe20000000f00 */
[----:B------:R-:W-:-:S10]  /*25c0*/  @!P1 IMAD.MOV.U32 R0, RZ, RZ, R22 ;  /* 0x000000ffff009224 */ /* 0x000fd400078e0016 */
[----:B------:R-:W-:Y:S05]  /*25d0*/  @P0 BRA `(.L_x_28) ;  /* 0x00000000004c0947 */ /* 0x000fea0003800000 */
[----:B------:R-:W-:Y:S01]  /*25e0*/  FADD R22, -R2, R3 ;  /* 0x0000000302167221 */ /* 0x000fe20000000100 */
        /* <DEDUP_REMOVED lines=14> */
.L_x_29:
[----:B------:R-:W-:-:S05]  /*26d0*/  FADD R0, R0, R13 ;  /* 0x0000000d00007221 */ /* 0x000fca0000000000 */
[----:B------:R-:W-:Y:S01]  /*26e0*/  FSETP.GT.AND P0, PT, R0, R7, PT ;  /* 0x000000070000720b */ /* 0x000fe20003f04000 */
[----:B------:R-:W-:-:S12]  /*26f0*/  IMAD.MOV.U32 R0, RZ, RZ, 0x1 ;  /* 0x00000001ff007424 */ /* 0x000fd800078e00ff */
[----:B------:R-:W-:Y:S05]  /*2700*/  @P0 BRA `(.L_x_30) ;  /* 0x0000000000040947 */ /* 0x000fea0003800000 */
.L_x_28:
[----:B------:R-:W-:-:S07]  /*2710*/  IMAD.MOV.U32 R0, RZ, RZ, RZ ;  /* 0x000000ffff007224 */ /* 0x000fce00078e00ff */
.L_x_30:
[----:B------:R-:W-:Y:S05]  /*2720*/  BSYNC.RECONVERGENT B3 ;  /* 0x0000000000037941 */ /* 0x000fea0003800200 */
.L_x_27:
[----:B------:R-:W-:Y:S01]  /*2730*/  IADD3 R16, P0, PT, R16, 0x20, RZ ;  /* 0x0000002010107810 */ /* 0x000fe20007f1e0ff */
[----:B------:R-:W-:Y:S01]  /*2740*/  VIADD R11, R11, 0x8 ;  /* 0x000000080b0b7836 */ /* 0x000fe20000000000 */
[----:B------:R-:W-:-:S03]  /*2750*/  IADD3 R25, PT, PT, R0, R26, R25 ;  /* 0x0000001a00197210 */ /* 0x000fc60007ffe019 */
[----:B------:R-:W-:Y:S01]  /*2760*/  IMAD.X R17, RZ, RZ, R17, P0 ;  /* 0x000000ffff117224 */ /* 0x000fe200000e0611 */
[----:B------:R-:W-:Y:S07]  /*2770*/  @P5 BRA `(.L_x_31) ;  /* 0xfffffff4005c5947 */ /* 0x000fee000383ffff */
[----:B------:R-:W-:-:S07]  /*2780*/  IMAD.MOV.U32 R15, RZ, RZ, R10 ;  /* 0x000000ffff0f7224 */ /* 0x000fce00078e000a */
.L_x_14:
[----:B------:R-:W-:-:S13]  /*2790*/  ISETP.NE.AND P0, PT, R6, RZ, PT ;  /* 0x000000ff0600720c */ /* 0x000fda0003f05270 */
[----:B------:R-:W-:Y:S05]  /*27a0*/  @!P0 BRA `(.L_x_32) ;  /* 0x00000008002c8947 */ /* 0x000fea0003800000 */
[----:B------:R-:W0:Y:S01]  /*27b0*/  LDC.64 R32, c[0x0][0x3a8] ;  /* 0x0000ea00ff207b82 */ /* 0x000e220000000a00 */
[----:B------:R-:W-:-:S04]  /*27c0*/  IMAD.SHL.U32 R12, R15, 0x2, RZ ;  /* 0x000000020f0c7824 */ /* 0x000fc800078e00ff */
[C---:B------:R-:W-:Y:S02]  /*27d0*/  VIADD R10, R12.reuse, 0x3 ;  /* 0x000000030c0a7836 */ /* 0x040fe40000000000 */
[----:B0-----:R-:W-:-:S04]  /*27e0*/  IMAD.WIDE.U32 R2, R12, 0x4, R32 ;  /* 0x000000040c027825 */ /* 0x001fc800078e0020 */
[--C-:B------:R-:W-:Y:S01]  /*27f0*/  IMAD.WIDE.U32 R16, R10, 0x4, R32.reuse ;  /* 0x000000040a107825 */ /* 0x100fe200078e0020 */
[----:B------:R-:W2:Y:S04]  /*2800*/  LDG.E R14, desc[UR12][R2.64+0x4] ;  /* 0x0000040c020e7981 */ /* 0x000ea8000c1e1900 */
[----:B------:R-:W2:Y:S01]  /*2810*/  LDG.E R11, desc[UR12][R16.64] ;  /* 0x0000000c100b7981 */ /* 0x000ea2000c1e1900 */
[----:B------:R-:W-:-:S04]  /*2820*/  IMAD.WIDE R32, R12, 0x4, R32 ;  /* 0x000000040c207825 */ /* 0x000fc800078e0220 */
[----:B--2---:R-:W-:-:S05]  /*2830*/  FADD R0, R14, -R11 ;  /* 0x8000000b0e007221 */ /* 0x004fca0000000000 */
[----:B------:R-:W-:Y:S01]  /*2840*/  FSETP.GEU.AND P0, PT, |R0|, 9.9999999747524270788e-07, PT ;  /* 0x358637bd0000780b */ /* 0x000fe20003f0e200 */
[----:B------:R-:W-:-:S12]  /*2850*/  HFMA2 R0, -RZ, RZ, 0, 0 ;  /* 0x00000000ff007431 */ /* 0x000fd800000001ff */
        /* <DEDUP_REMOVED lines=29> */
.L_x_35:
[----:B------:R-:W-:-:S05]  /*2a30*/  FADD R0, R0, R13 ;  /* 0x0000000d00007221 */ /* 0x000fca0000000000 */
[----:B------:R-:W-:Y:S01]  /*2a40*/  FSETP.GT.AND P0, PT, R0, R7, PT ;  /* 0x000000070000720b */ /* 0x000fe20003f04000 */
[----:B------:R-:W-:-:S12]  /*2a50*/  IMAD.MOV.U32 R0, RZ, RZ, 0x1 ;  /* 0x00000001ff007424 */ /* 0x000fd800078e00ff */
[----:B------:R-:W-:Y:S05]  /*2a60*/  @P0 BRA `(.L_x_36) ;  /* 0x0000000000040947 */ /* 0x000fea0003800000 */
.L_x_34:
[----:B------:R-:W-:-:S07]  /*2a70*/  IMAD.MOV.U32 R0, RZ, RZ, RZ ;  /* 0x000000ffff007224 */ /* 0x000fce00078e00ff */
.L_x_36:
[----:B------:R-:W-:Y:S05]  /*2a80*/  BSYNC.RECONVERGENT B3 ;  /* 0x0000000000037941 */ /* 0x000fea0003800200 */
.L_x_33:
[----:B------:R-:W-:Y:S02]  /*2a90*/  ISETP.NE.AND P0, PT, R6, 0x1, PT ;  /* 0x000000010600780c */ /* 0x000fe40003f05270 */
[----:B------:R-:W-:-:S11]  /*2aa0*/  IADD3 R25, PT, PT, R25, R0, RZ ;  /* 0x0000000019197210 */ /* 0x000fd60007ffe0ff */
[----:B------:R-:W-:Y:S05]  /*2ab0*/  @!P0 BRA `(.L_x_32) ;  /* 0x0000000400688947 */ /* 0x000fea0003800000 */
[----:B------:R-:W0:Y:S01]  /*2ac0*/  LDC.64 R34, c[0x0][0x3a8] ;  /* 0x0000ea00ff227b82 */ /* 0x000e220000000a00 */
[----:B------:R-:W-:-:S04]  /*2ad0*/  VIADD R3, R12, 0x5 ;  /* 0x000000050c037836 */ /* 0x000fc80000000000 */
[----:B0-----:R-:W-:-:S05]  /*2ae0*/  IMAD.WIDE.U32 R34, R3, 0x4, R34 ;  /* 0x0000000403227825 */ /* 0x001fca00078e0022 */
        /* <DEDUP_REMOVED lines=34> */
.L_x_39:
[----:B------:R-:W-:-:S05]  /*2d10*/  FADD R0, R0, R11 ;  /* 0x0000000b00007221 */ /* 0x000fca0000000000 */
[----:B------:R-:W-:Y:S01]  /*2d20*/  FSETP.GT.AND P0, PT, R0, R7, PT ;  /* 0x000000070000720b */ /* 0x000fe20003f04000 */
[----:B------:R-:W-:-:S12]  /*2d30*/  IMAD.MOV.U32 R0, RZ, RZ, 0x1 ;  /* 0x00000001ff007424 */ /* 0x000fd800078e00ff */
[----:B------:R-:W-:Y:S05]  /*2d40*/  @P0 BRA `(.L_x_40) ;  /* 0x0000000000040947 */ /* 0x000fea0003800000 */
.L_x_38:
[----:B------:R-:W-:-:S07]  /*2d50*/  IMAD.MOV.U32 R0, RZ, RZ, RZ ;  /* 0x000000ffff007224 */ /* 0x000fce00078e00ff */
.L_x_40:
[----:B------:R-:W-:Y:S05]  /*2d60*/  BSYNC.RECONVERGENT B3 ;  /* 0x0000000000037941 */ /* 0x000fea0003800200 */
.L_x_37:
[----:B------:R-:W-:Y:S01]  /*2d70*/  ISETP.NE.AND P0, PT, R6, 0x2, PT ;  /* 0x000000020600780c */ /* 0x000fe20003f05270 */
[----:B------:R-:W-:-:S12]  /*2d80*/  IMAD.IADD R25, R25, 0x1, R0 ;  /* 0x0000000119197824 */ /* 0x000fd800078e0200 */
[----:B------:R-:W-:Y:S05]  /*2d90*/  @!P0 BRA `(.L_x_32) ;  /* 0x0000000000b08947 */ /* 0x000fea0003800000 */
[----:B------:R-:W0:Y:S01]  /*2da0*/  LDC.64 R2, c[0x0][0x3a8] ;  /* 0x0000ea00ff027b82 */ /* 0x000e220000000a00 */
[----:B------:R-:W-:-:S04]  /*2db0*/  IMAD.IADD R10, R10, 0x1, -R15 ;  /* 0x000000010a0a7824 */ /* 0x000fc800078e0a0f */
[----:B------:R-:W-:-:S04]  /*2dc0*/  IMAD.SHL.U32 R11, R10, 0x2, RZ ;  /* 0x000000020a0b7824 */ /* 0x000fc800078e00ff */
[----:B0-----:R-:W-:-:S06]  /*2dd0*/  IMAD.WIDE.U32 R2, R11, 0x4, R2 ;  /* 0x000000040b027825 */ /* 0x001fcc00078e0002 */
        /* <DEDUP_REMOVED lines=13> */
[----:B------:R-:W-:Y:S02]  /*2eb0*/  FSETP.GTU.OR P0, PT, R0, R9, !P0 ;  /* 0x000000090000720b */ /* 0x000fe4000470c400 */
[----:B--2---:R-:W-:Y:S01]  /*2ec0*/  MOV R10, R34 ;  /* 0x00000022000a7202 */ /* 0x004fe20000000f00 */
[----:B---3--:R-:W-:Y:S02]  /*2ed0*/  @!P1 IMAD.MOV.U32 R10, RZ, RZ, R11 ;  /* 0x000000ffff0a9224 */ /* 0x008fe400078e000b */
[----:B------:R-:W-:-:S08]  /*2ee0*/  @!P1 IMAD.MOV.U32 R11, RZ, RZ, R34 ;  /* 0x000000ffff0b9224 */ /* 0x000fd000078e0022 */
        /* <DEDUP_REMOVED lines=16> */
.L_x_43:
[----:B------:R-:W-:-:S05]  /*2ff0*/  FADD R0, R0, R10 ;  /* 0x0000000a00007221 */ /* 0x000fca0000000000 */
[----:B------:R-:W-:Y:S01]  /*3000*/  FSETP.GT.AND P0, PT, R0, R7, PT ;  /* 0x000000070000720b */ /* 0x000fe20003f04000 */
[----:B------:R-:W-:-:S12]  /*3010*/  IMAD.MOV.U32 R0, RZ, RZ, 0x1 ;  /* 0x00000001ff007424 */ /* 0x000fd800078e00ff */
[----:B------:R-:W-:Y:S05]  /*3020*/  @P0 BRA `(.L_x_44) ;  /* 0x0000000000040947 */ /* 0x000fea0003800000 */
.L_x_42:
[----:B------:R-:W-:-:S07]  /*3030*/  IMAD.MOV.U32 R0, RZ, RZ, RZ ;  /* 0x000000ffff007224 */ /* 0x000fce00078e00ff */
.L_x_44:
[----:B------:R-:W-:Y:S05]  /*3040*/  BSYNC.RECONVERGENT B3 ;  /* 0x0000000000037941 */ /* 0x000fea0003800200 */
.L_x_41:
[----:B------:R-:W-:-:S07]  /*3050*/  IMAD.IADD R25, R25, 0x1, R0 ;  /* 0x0000000119197824 */ /* 0x000fce00078e0200 */
.L_x_32:
[----:B------:R-:W0:Y:S01]  /*3060*/  LDC.64 R2, c[0x0][0x3a8] ;  /* 0x0000ea00ff027b82 */ /* 0x000e220000000a00 */
[----:B------:R-:W2:Y:S04]  /*3070*/  LDG.E R11, desc[UR12][R18.64+0x4] ;  /* 0x0000040c120b7981 */ /* 0x000ea8000c1e1900 */
[----:B0-----:R-:W2:Y:S01]  /*3080*/  LDG.E R0, desc[UR12][R2.64+0x4] ;  /* 0x0000040c02007981 */ /* 0x001ea2000c1e1900 */
[----:B------:R-:W-:Y:S02]  /*3090*/  PLOP3.LUT P0, PT, PT, PT, PT, 0x80, 0x8 ;  /* 0x000000000008781c */ /* 0x000fe40003f0f070 */
[----:B------:R-:W-:Y:S01]  /*30a0*/  LOP3.LUT R25, R25, 0x1, RZ, 0xc0, !PT ;  /* 0x0000000119197812 */ /* 0x000fe200078ec0ff */
[----:B--2---:R-:W-:-:S05]  /*30b0*/  FADD R10, -R0, R11 ;  /* 0x0000000b000a7221 */ /* 0x004fca0000000100 */
        /* <DEDUP_REMOVED lines=16> */
[----:B------:R-:W-:Y:S01]  /*31c0*/  FADD R3, R9, -R14 ;  /* 0x8000000e09037221 */ /* 0x000fe20000000000 */
[----:B------:R-:W-:Y:S02]  /*31d0*/  FADD R0, -R10, R13 ;  /* 0x0000000d0a007221 */ /* 0x000fe40000000100 */
        /* <DEDUP_REMOVED lines=12> */
.L_x_47:
[----:B------:R-:W-:Y:S01]  /*32a0*/  FADD R0, R0, R10 ;  /* 0x0000000a00007221 */ /* 0x000fe20000000000 */
[----:B------:R-:W-:-:S04]  /*32b0*/  PLOP3.LUT P0, PT, PT, PT, PT, 0x8, 0x80 ;  /* 0x000000000080781c */ /* 0x000fc80003f0e170 */
[----:B------:R-:W-:-:S13]  /*32c0*/  FSETP.GT.AND P1, PT, R0, R7, PT ;  /* 0x000000070000720b */ /* 0x000fda0003f24000 */
[----:B------:R-:W-:Y:S05]  /*32d0*/  @P1 BRA `(.L_x_48) ;  /* 0x0000000000041947 */ /* 0x000fea0003800000 */
.L_x_46:
[----:B------:R-:W-:-:S13]  /*32e0*/  PLOP3.LUT P0, PT, PT, PT, PT, 0x80, 0x8 ;  /* 0x000000000008781c */ /* 0x000fda0003f0f070 */
.L_x_48:
[----:B------:R-:W-:Y:S05]  /*32f0*/  BSYNC.RECONVERGENT B3 ;  /* 0x0000000000037941 */ /* 0x000fea0003800200 */
.L_x_45:
[----:B------:R-:W-:-:S13]  /*3300*/  ISETP.EQ.U32.XOR P0, PT, R25, 0x1, P0 ;  /* 0x000000011900780c */ /* 0x000fda0000702870 */
[----:B------:R-:W-:Y:S05]  /*3310*/  @P0 BRA `(.L_x_13) ;  /* 0x0000000000280947 */ /* 0x000fea0003800000 */
[----:B------:R-:W0:Y:S01]  /*3320*/  LDCU.64 UR8, c[0x0][0x398] ;  /* 0x00007300ff0877ac */ /* 0x000e220008000a00 */
[----:B------:R-:W1:Y:S01]  /*3330*/  LDC.U8 R9, c[0x0][0x3a0] ;  /* 0x0000e800ff097b82 */ /* 0x000e620000000000 */
[----:B------:R-:W-:Y:S01]  /*3340*/  VIADD R2, R20, UR6 ;  /* 0x0000000614027c36 */ /* 0x000fe20008000000 */
[----:B------:R-:W2:Y:S01]  /*3350*/  LDCU.64 UR4, c[0x0][0x388] ;  /* 0x00007100ff0477ac */ /* 0x000ea20008000a00 */
[----:B------:R-:W-:Y:S02]  /*3360*/  IMAD.MOV.U32 R3, RZ, RZ, RZ ;  /* 0x000000ffff037224 */ /* 0x000fe400078e00ff */
[----:B0-----:R-:W-:-:S04]  /*3370*/  IMAD.WIDE.U32 R2, R8, UR8, R2 ;  /* 0x0000000808027c25 */ /* 0x001fc8000f8e0002 */
[----:B------:R-:W-:Y:S01]  /*3380*/  IMAD R8, R8, UR9, R3 ;  /* 0x0000000908087c24 */ /* 0x000fe2000f8e0203 */
[----:B--2---:R-:W-:-:S04]  /*3390*/  IADD3 R2, P0, PT, R2, UR4, RZ ;  /* 0x0000000402027c10 */ /* 0x004fc8000ff1e0ff */
[----:B------:R-:W-:-:S05]  /*33a0*/  IADD3.X R3, PT, PT, R8, UR5, RZ, P0, !PT ;  /* 0x0000000508037c10 */ /* 0x000fca00087fe4ff */
[----:B-1----:R0:W-:Y:S04]  /*33b0*/  STG.E.U8 desc[UR12][R2.64], R9 ;  /* 0x0000000902007986 */ /* 0x0021e8000c10110c */
.L_x_13:
[----:B------:R-:W-:Y:S05]  /*33c0*/  BSYNC.RECONVERGENT B2 ;  /* 0x0000000000027941 */ /* 0x000fea0003800200 */
.L_x_12:
[----:B------:R-:W-:Y:S02]  /*33d0*/  UISETP.NE.AND UP0, UPT, UR7, UR14, UPT ;  /* 0x0000000e0700728c */ /* 0x000fe4000bf05270 */
[----:B------:R-:W-:-:S07]  /*33e0*/  UIADD3 UR4, UPT, UPT, UR7, 0x1, URZ ;  /* 0x0000000107047890 */ /* 0x000fce000fffe0ff */
[----:B------:R-:W-:Y:S01]  /*33f0*/  UMOV UR7, UR4 ;  /* 0x0000000400077c82 */ /* 0x000fe20008000000 */
[----:B------:R-:W-:Y:S05]  /*3400*/  BRA.U UP0, `(.L_x_49) ;  /* 0xffffffe500c47547 */ /* 0x000fea000b83ffff */
.L_x_11:
[----:B------:R-:W-:-:S06]  /*3410*/  UISETP.NE.AND UP0, UPT, UR6, UR11, UPT ;  /* 0x0000000b0600728c */ /* 0x000fcc000bf05270 */
[----:B------:R-:W-:-:S13]  /*3420*/  PLOP3.LUT P0, PT, PT, PT, UP0, 0x80, 0x8 ;  /* 0x000000000008781c */ /* 0x000fda0003f0f008 */
[----:B------:R-:W-:Y:S05]  /*3430*/  @!P0 EXIT ;  /* 0x000000000000894d */ /* 0x000fea0003800000 */
[----:B------:R-:W-:Y:S01]  /*3440*/  UIADD3 UR6, UPT, UPT, UR6, 0x1, URZ ;  /* 0x0000000106067890 */ /* 0x000fe2000fffe0ff */
[----:B------:R-:W-:Y:S11]  /*3450*/  BRA `(.L_x_50) ;  /* 0xffffffe400887947 */ /* 0x000ff6000383ffff */
.L_x_10:
[----:B------:R-:W-:Y:S01]  /*3460*/  VIADD R0, R4, UR10 ;  /* 0x0000000a04007c36 */ /* 0x000fe20008000000 */
[----:B------:R-:W-:Y:S02]  /*3470*/  UIADD3 UR5, UPT, UPT, UR14, 0x1, URZ ;  /* 0x000000010e057890 */ /* 0x000fe4000fffe0ff */
[----:B------:R-:W-:Y:S01]  /*3480*/  UIADD3 UR7, UPT, UPT, UR10, 0x1, URZ ;  /* 0x000000010a077890 */ /* 0x000fe2000fffe0ff */
[C---:B------:R-:W-:Y:S01]  /*3490*/  VIADD R2, R0.reuse, 0x2 ;  /* 0x0000000200027836 */ /* 0x040fe20000000000 */
[C---:B------:R-:W-:Y:S01]  /*34a0*/  ISETP.GE.U32.AND P0, PT, R0.reuse, UR8, PT ;  /* 0x0000000800007c0c */ /* 0x040fe2000bf06070 */
[----:B------:R-:W-:Y:S01]  /*34b0*/  VIADD R9, R0, 0x1 ;  /* 0x0000000100097836 */ /* 0x000fe20000000000 */
[----:B------:R-:W-:Y:S02]  /*34c0*/  SHF.R.S32.HI R3, RZ, 0x1f, R0 ;  /* 0x0000001fff037819 */ /* 0x000fe40000011400 */
[----:B------:R-:W-:Y:S02]  /*34d0*/  ISETP.GE.U32.AND P4, PT, R2, UR8, PT ;  /* 0x0000000802007c0c */ /* 0x000fe4000bf86070 */
[----:B------:R-:W-:-:S02]  /*34e0*/  ISETP.GE.AND.EX P0, PT, R3, UR9, PT, P0 ;  /* 0x0000000903007c0c */ /* 0x000fc4000bf06300 */
[----:B------:R-:W-:Y:S02]  /*34f0*/  SHF.R.S32.HI R3, RZ, 0x1f, R2 ;  /* 0x0000001fff037819 */ /* 0x000fe40000011402 */
[----:B------:R-:W-:Y:S01]  /*3500*/  ISETP.GE.U32.AND P6, PT, R9, UR8, PT ;  /* 0x0000000809007c0c */ /* 0x000fe2000bfc6070 */
[----:B------:R-:W-:Y:S01]  /*3510*/  UIADD3 UR8, UPT, UPT, UR10, 0x2, URZ ;  /* 0x000000020a087890 */ /* 0x000fe2000fffe0ff */
[----:B------:R-:W-:Y:S02]  /*3520*/  SHF.R.S32.HI R8, RZ, 0x1f, R9 ;  /* 0x0000001fff087819 */ /* 0x000fe40000011409 */
[----:B------:R-:W-:Y:S02]  /*3530*/  ISETP.GT.AND P0, PT, R0, -0x1, !P0 ;  /* 0xffffffff0000780c */ /* 0x000fe40004704270 */
[----:B------:R-:W-:Y:S02]  /*3540*/  ISETP.GE.AND.EX P4, PT, R3, UR9, PT, P4 ;  /* 0x0000000903007c0c */ /* 0x000fe4000bf86340 */
[----:B------:R-:W-:Y:S01]  /*3550*/  ISETP.GE.AND.EX P6, PT, R8, UR9, PT, P6 ;  /* 0x0000000908007c0c */ /* 0x000fe2000bfc6360 */
[----:B------:R-:W-:Y:S01]  /*3560*/  UIADD3 UR9, UPT, UPT, UR10, 0x3, URZ ;  /* 0x000000030a097890 */ /* 0x000fe2000fffe0ff */
[----:B------:R-:W-:-:S02]  /*3570*/  P2R R12, PR, RZ, 0x1 ;  /* 0x00000001ff0c7803 */ /* 0x000fc40000000000 */
[----:B------:R-:W-:Y:S02]  /*3580*/  ISETP.GT.AND P4, PT, R2, -0x1, !P4 ;  /* 0xffffffff0200780c */ /* 0x000fe40006784270 */
[----:B------:R-:W-:-:S13]  /*3590*/  ISETP.GT.AND P6, PT, R9, -0x1, !P6 ;  /* 0xffffffff0900780c */ /* 0x000fda00077c4270 */
.L_x_78:
[----:B------:R-:W-:-:S09]  /*35a0*/  UISETP.GE.AND UP0, UPT, UR14, UR10, UPT ;  /* 0x0000000a0e00728c */ /* 0x000fd2000bf06270 */
[----:B0123--:R-:W-:Y:S05]  /*35b0*/  BRA.U !UP0, `(.L_x_51) ;  /* 0x00000019089c7547 */ /* 0x00ffea000b800000 */
[----:B------:R-:W0:Y:S01]  /*35c0*/  LDCU.64 UR16, c[0x0][0x398] ;  /* 0x00007300ff1077ac */ /* 0x000e220008000a00 */
[----:B------:R-:W-:Y:S01]  /*35d0*/  VIADD R14, R20, UR6 ;  /* 0x00000006140e7c36 */ /* 0x000fe20008000000 */
[----:B------:R-:W-:Y:S01]  /*35e0*/  I2FP.F32.S32 R7, UR6 ;  /* 0x0000000600077c45 */ /* 0x000fe20008201400 */
[----:B------:R-:W-:Y:S02]  /*35f0*/  UIADD3 UR4, UPT, UPT, -UR10, UR5, URZ ;  /* 0x000000050a047290 */ /* 0x000fe4000fffe1ff */
[----:B------:R-:W-:Y:S02]  /*3600*/  MOV R11, UR10 ;  /* 0x0000000a000b7c02 */ /* 0x000fe40008000f00 */
[----:B------:R-:W-:Y:S01]  /*3610*/  SHF.R.S32.HI R15, RZ, 0x1f, R14 ;  /* 0x0000001fff0f7819 */ /* 0x000fe2000001140e */
[----:B------:R-:W-:Y:S01]  /*3620*/  ULOP3.LUT UP0, URZ, UR4, 0x3, URZ, 0xc0, !UPT ;  /* 0x0000000304ff7892 */ /* 0x000fe2000f80c0ff */
[----:B0-----:R-:W-:-:S04]  /*3630*/  ISETP.GE.U32.AND P5, PT, R14, UR16, PT ;  /* 0x000000100e007c0c */ /* 0x001fc8000bfa6070 */
[----:B------:R-:W-:-:S04]  /*3640*/  ISETP.GE.AND.EX P5, PT, R15, UR17, PT, P5 ;  /* 0x000000110f007c0c */ /* 0x000fc8000bfa6350 */
[----:B------:R-:W-:Y:S01]  /*3650*/  ISETP.GT.AND P5, PT, R14, -0x1, !P5 ;  /* 0xffffffff0e00780c */ /* 0x000fe20006fa4270 */
[----:B------:R-:W-:-:S12]  /*3660*/  BRA.U !UP0, `(.L_x_52) ;  /* 0x0000000908ac7547 */ /* 0x000fd8000b800000 */
[----:B------:R-:W-:Y:S01]  /*3670*/  ISETP.NE.AND P0, PT, R12, RZ, PT ;  /* 0x000000ff0c00720c */ /* 0x000fe20003f05270 */
[----:B------:R-:W-:Y:S03]  /*3680*/  BSSY.RECONVERGENT B2, `(.L_x_53) ;  /* 0x0000031000027945 */ /* 0x000fe60003800200 */
[----:B------:R-:W-:-:S13]  /*3690*/  PLOP3.LUT P0, PT, P5, P0, PT, 0x80, 0x8 ;  /* 0x000000000008781c */ /* 0x000fda0002f01070 */
[----:B------:R-:W-:Y:S05]  /*36a0*/  @!P0 BRA `(.L_x_54) ;  /* 0x0000000000b88947 */ /* 0x000fea0003800000 */
[----:B------:R-:W0:Y:S01]  /*36b0*/  LDC.64 R2, c[0x0][0x3a8] ;  /* 0x0000ea00ff027b82 */ /* 0x000e220000000a00 */
[----:B------:R-:W2:Y:S04]  /*36c0*/  LDG.E R5, desc[UR12][R18.64+0x4] ;  /* 0x0000040c12057981 */ /* 0x000ea8000c1e1900 */
[----:B0-----:R-:W2:Y:S02]  /*36d0*/  LDG.E R0, desc[UR12][R2.64+0x4] ;  /* 0x0000040c02007981 */ /* 0x001ea4000c1e1900 */
[----:B--2---:R-:W-:-:S05]  /*36e0*/  FADD R6, -R0, R5 ;  /* 0x0000000500067221 */ /* 0x004fca0000000100 */
[----:B------:R-:W-:-:S13]  /*36f0*/  FSETP.GEU.AND P0, PT, |R6|, 9.9999999747524270788e-07, PT ;  /* 0x358637bd0600780b */ /* 0x000fda0003f0e200 */
[----:B------:R-:W-:Y:S05]  /*3700*/  @!P0 BRA `(.L_x_54) ;  /* 0x0000000000a08947 */ /* 0x000fea0003800000 */
[----:B------:R-:W2:Y:S04]  /*3710*/  LDG.E R6, desc[UR12][R18.64] ;  /* 0x0000000c12067981 */ /* 0x000ea8000c1e1900 */
[----:B------:R-:W3:Y:S01]  /*3720*/  LDG.E R2, desc[UR12][R2.64] ;  /* 0x0000000c02027981 */ /* 0x000ee2000c1e1900 */
[----:B------:R-:W-:Y:S01]  /*3730*/  FSETP.GEU.AND P1, PT, R0, R5, PT ;  /* 0x000000050000720b */ /* 0x000fe20003f2e000 */
[----:B------:R-:W-:Y:S01]  /*3740*/  IMAD.MOV.U32 R11, RZ, RZ, R5 ;  /* 0x000000ffff0b7224 */ /* 0x000fe200078e0005 */
[----:B------:R-:W-:-:S11]  /*3750*/  I2FP.F32.S32 R10, UR10 ;  /* 0x0000000a000a7c45 */ /* 0x000fd60008201400 */
[----:B------:R-:W-:Y:S02]  /*3760*/  @!P1 IMAD.MOV.U32 R11, RZ, RZ, R0 ;  /* 0x000000ffff0b9224 */ /* 0x000fe400078e0000 */
[----:B------:R-:W-:-:S05]  /*3770*/  @!P1 IMAD.MOV.U32 R0, RZ, RZ, R5 ;  /* 0x000000ffff009224 */ /* 0x000fca00078e0005 */
[----:B------:R-:W-:-:S04]  /*3780*/  FSETP.GT.AND P0, PT, R0, R10, PT ;  /* 0x0000000a0000720b */ /* 0x000fc80003f04000 */
[----:B------:R-:W-:Y:S01]  /*3790*/  FSETP.GTU.OR P0, PT, R11, R10, !P0 ;  /* 0x0000000a0b00720b */ /* 0x000fe2000470c400 */
[----:B--2---:R-:W-:Y:S02]  /*37a0*/  IMAD.MOV.U32 R5, RZ, RZ, R6 ;  /* 0x000000ffff057224 */ /* 0x004fe400078e0006 */
        /* <DEDUP_REMOVED lines=18> */
.L_x_55:
[----:B------:R-:W-:-:S05]  /*38d0*/  FADD R0, R0, R5 ;  /* 0x0000000500007221 */ /* 0x000fca0000000000 */
[----:B------:R-:W-:-:S13]  /*38e0*/  FSETP.GT.AND P0, PT, R0, R7, PT ;  /* 0x000000070000720b */ /* 0x000fda0003f04000 */
[----:B------:R-:W-:Y:S05]  /*38f0*/  @!P0 BRA `(.L_x_54) ;  /* 0x0000000000248947 */ /* 0x000fea0003800000 */
[----:B------:R-:W0:Y:S01]  /*3900*/  LDCU.64 UR16, c[0x0][0x398] ;  /* 0x00007300ff1077ac */ /* 0x000e220008000a00 */
[----:B------:R-:W1:Y:S01]  /*3910*/  LDC.U8 R11, c[0x0][0x3a0] ;  /* 0x0000e800ff0b7b82 */ /* 0x000e620000000000 */
[----:B------:R-:W-:Y:S01]  /*3920*/  VIADD R5, R4, UR10 ;  /* 0x0000000a04057c36 */ /* 0x000fe20008000000 */
[----:B------:R-:W2:Y:S03]  /*3930*/  LDCU.64 UR18, c[0x0][0x388] ;  /* 0x00007100ff1277ac */ /* 0x000ea60008000a00 */
[----:B0-----:R-:W-:-:S04]  /*3940*/  IMAD.WIDE.U32 R2, R5, UR16, R14 ;  /* 0x0000001005027c25 */ /* 0x001fc8000f8e000e */
[----:B------:R-:W-:Y:S01]  /*3950*/  IMAD R0, R5, UR17, R3 ;  /* 0x0000001105007c24 */ /* 0x000fe2000f8e0203 */
[----:B--2---:R-:W-:-:S04]  /*3960*/  IADD3 R2, P0, PT, R2, UR18, RZ ;  /* 0x0000001202027c10 */ /* 0x004fc8000ff1e0ff */
[----:B------:R-:W-:-:S05]  /*3970*/  IADD3.X R3, PT, PT, R0, UR19, RZ, P0, !PT ;  /* 0x0000001300037c10 */ /* 0x000fca00087fe4ff */
[----:B-1----:R0:W-:Y:S04]  /*3980*/  STG.E.U8 desc[UR12][R2.64], R11 ;  /* 0x0000000b02007986 */ /* 0x0021e8000c10110c */
.L_x_54:
[----:B------:R-:W-:Y:S05]  /*3990*/  BSYNC.RECONVERGENT B2 ;  /* 0x0000000000027941 */ /* 0x000fea0003800200 */
.L_x_53:
[----:B------:R-:W-:Y:S01]  /*39a0*/  UIADD3 UR4, UPT, UPT, -UR10, UR5, URZ ;  /* 0x000000050a047290 */ /* 0x000fe2000fffe1ff */
[----:B0-----:R-:W-:-:S03]  /*39b0*/  IMAD.U32 R11, RZ, RZ, UR7 ;  /* 0x00000007ff0b7e24 */ /* 0x001fc6000f8e00ff */
[----:B------:R-:W-:-:S04]  /*39c0*/  ULOP3.LUT UR4, UR4, 0x3, URZ, 0xc0, !UPT ;  /* 0x0000000304047892 */ /* 0x000fc8000f8ec0ff */
[----:B------:R-:W-:-:S09]  /*39d0*/  UISETP.NE.AND UP0, UPT, UR4, 0x1, UPT ;  /* 0x000000010400788c */ /* 0x000fd2000bf05270 */
[----:B------:R-:W-:Y:S05]  /*39e0*/  BRA.U !UP0, `(.L_x_52) ;  /* 0x0000000508cc7547 */ /* 0x000fea000b800000 */
[----:B------:R-:W-:Y:S01]  /*39f0*/  PLOP3.LUT P0, PT, P5, P6, PT, 0x80, 0x8 ;  /* 0x000000000008781c */ /* 0x000fe20002f0d070 */
[----:B------:R-:W-:-:S12]  /*3a00*/  BSSY.RECONVERGENT B2, `(.L_x_56) ;  /* 0x0000032000027945 */ /* 0x000fd80003800200 */
        /* <DEDUP_REMOVED lines=9> */
[-C--:B------:R-:W-:Y:S02]  /*3aa0*/  FSETP.GEU.AND P1, PT, R0, R5.reuse, PT ;  /* 0x000000050000720b */ /* 0x080fe40003f2e000 */
[----:B------:R-:W-:Y:S02]  /*3ab0*/  MOV R11, R5 ;  /* 0x00000005000b7202 */ /* 0x000fe40000000f00 */
[----:B------:R-:W-:-:S09]  /*3ac0*/  I2FP.F32.S32 R10, UR7 ;  /* 0x00000007000a7c45 */ /* 0x000fd20008201400 */
        /* <DEDUP_REMOVED lines=23> */
.L_x_58:
[----:B------:R-:W-:-:S05]  /*3c40*/  FADD R0, R0, R5 ;  /* 0x0000000500007221 */ /* 0x000fca0000000000 */
[----:B------:R-:W-:-:S13]  /*3c50*/  FSETP.GT.AND P0, PT, R0, R7, PT ;  /* 0x000000070000720b */ /* 0x000fda0003f04000 */
[----:B------:R-:W-:Y:S05]  /*3c60*/  @!P0 BRA `(.L_x_57) ;  /* 0x00000000002c8947 */ /* 0x000fea0003800000 */
[----:B------:R-:W0:Y:S01]  /*3c70*/  LDCU.64 UR16, c[0x0][0x398] ;  /* 0x00007300ff1077ac */ /* 0x000e220008000a00 */
[----:B------:R-:W1:Y:S01]  /*3c80*/  LDC.U8 R11, c[0x0][0x3a0] ;  /* 0x0000e800ff0b7b82 */ /* 0x000e620000000000 */
[----:B------:R-:W-:Y:S01]  /*3c90*/  IMAD.MOV.U32 R2, RZ, RZ, R14 ;  /* 0x000000ffff027224 */ /* 0x000fe200078e000e */
[----:B------:R-:W2:Y:S01]  /*3ca0*/  LDCU.64 UR18, c[0x0][0x388] ;  /* 0x00007100ff1277ac */ /* 0x000ea20008000a00 */
[----:B------:R-:W-:Y:S02]  /*3cb0*/  IMAD.MOV.U32 R3, RZ, RZ, R15 ;  /* 0x000000ffff037224 */ /* 0x000fe400078e000f */
[----:B0-----:R-:W-:-:S04]  /*3cc0*/  IMAD.WIDE.U32 R2, R9, UR16, R2 ;  /* 0x0000001009027c25 */ /* 0x001fc8000f8e0002 */
[----:B------:R-:W-:Y:S01]  /*3cd0*/  IMAD R0, R8, UR16, RZ ;  /* 0x0000001008007c24 */ /* 0x000fe2000f8e02ff */
[----:B--2---:R-:W-:-:S03]  /*3ce0*/  IADD3 R2, P0, PT, R2, UR18, RZ ;  /* 0x0000001202027c10 */ /* 0x004fc6000ff1e0ff */
[----:B------:R-:W-:-:S05]  /*3cf0*/  IMAD R5, R9, UR17, R0 ;  /* 0x0000001109057c24 */ /* 0x000fca000f8e0200 */
[----:B------:R-:W-:-:S05]  /*3d00*/  IADD3.X R3, PT, PT, R3, UR19, R5, P0, !PT ;  /* 0x0000001303037c10 */ /* 0x000fca00087fe405 */
[----:B-1----:R0:W-:Y:S02]  /*3d10*/  STG.E.U8 desc[UR12][R2.64], R11 ;  /* 0x0000000b02007986 */ /* 0x0021e4000c10110c */
.L_x_57:
[----:B------:R-:W-:Y:S05]  /*3d20*/  BSYNC.RECONVERGENT B2 ;  /* 0x0000000000027941 */ /* 0x000fea0003800200 */
.L_x_56:
[----:B------:R-:W-:Y:S01]  /*3d30*/  UIADD3 UR4, UPT, UPT, -UR10, UR5, URZ ;  /* 0x000000050a047290 */ /* 0x000fe2000fffe1ff */
[----:B0-----:R-:W-:-:S03]  /*3d40*/  IMAD.U32 R11, RZ, RZ, UR8 ;  /* 0x00000008ff0b7e24 */ /* 0x001fc6000f8e00ff */
[----:B------:R-:W-:-:S04]  /*3d50*/  ULOP3.LUT UR4, UR4, 0x3, URZ, 0xc0, !UPT ;  /* 0x0000000304047892 */ /* 0x000fc8000f8ec0ff */
[----:B------:R-:W-:-:S09]  /*3d60*/  UISETP.NE.AND UP0, UPT, UR4, 0x2, UPT ;  /* 0x000000020400788c */ /* 0x000fd2000bf05270 */
[----:B------:R-:W-:Y:S05]  /*3d70*/  BRA.U !UP0, `(.L_x_52) ;  /* 0x0000000108e87547 */ /* 0x000fea000b800000 */
[----:B------:R-:W-:Y:S01]  /*3d80*/  PLOP3.LUT P0, PT, P5, P4, PT, 0x80, 0x8 ;  /* 0x000000000008781c */ /* 0x000fe20002f09070 */
[----:B------:R-:W-:Y:S01]  /*3d90*/  BSSY.RECONVERGENT B2, `(.L_x_52) ;  /* 0x0000038000027945 */ /* 0x000fe20003800200 */
[----:B------:R-:W-:-:S11]  /*3da0*/  MOV R11, UR9 ;  /* 0x00000009000b7c02 */ /* 0x000fd60008000f00 */
[----:B------:R-:W-:Y:S05]  /*3db0*/  @!P0 BRA `(.L_x_59) ;  /* 0x0000000000d48947 */ /* 0x000fea0003800000 */
[----:B------:R-:W0:Y:S01]  /*3dc0*/  LDC.64 R2, c[0x0][0x3a8] ;  /* 0x0000ea00ff027b82 */ /* 0x000e220000000a00 */
[----:B------:R-:W2:Y:S04]  /*3dd0*/  LDG.E R5, desc[UR12][R18.64+0x4] ;  /* 0x0000040c12057981 */ /* 0x000ea8000c1e1900 */
[----:B0-----:R-:W2:Y:S01]  /*3de0*/  LDG.E R0, desc[UR12][R2.64+0x4] ;  /* 0x0000040c02007981 */ /* 0x001ea2000c1e1900 */
[----:B------:R-:W-:Y:S02]  /*3df0*/  IMAD.U32 R11, RZ, RZ, UR9 ;  /* 0x00000009ff0b7e24 */ /* 0x000fe4000f8e00ff */
[----:B--2---:R-:W-:-:S05]  /*3e00*/  FADD R6, -R0, R5 ;  /* 0x0000000500067221 */ /* 0x004fca0000000100 */
[----:B------:R-:W-:-:S13]  /*3e10*/  FSETP.GEU.AND P0, PT, |R6|, 9.9999999747524270788e-07, PT ;  /* 0x358637bd0600780b */ /* 0x000fda0003f0e200 */
[----:B------:R-:W-:Y:S05]  /*3e20*/  @!P0 BRA `(.L_x_59) ;  /* 0x0000000000b88947 */ /* 0x000fea0003800000 */
[----:B------:R-:W2:Y:S04]  /*3e30*/  LDG.E R6, desc[UR12][R18.64] ;  /* 0x0000000c12067981 */ /* 0x000ea8000c1e1900 */
[----:B------:R-:W3:Y:S01]  /*3e40*/  LDG.E R2, desc[UR12][R2.64] ;  /* 0x0000000c02027981 */ /* 0x000ee2000c1e1900 */
[----:B------:R-:W-:Y:S01]  /*3e50*/  FSETP.GEU.AND P1, PT, R0, R5, PT ;  /* 0x000000050000720b */ /* 0x000fe20003f2e000 */
[----:B------:R-:W-:Y:S01]  /*3e60*/  IMAD.MOV.U32 R13, RZ, RZ, R5 ;  /* 0x000000ffff0d7224 */ /* 0x000fe200078e0005 */
[----:B------:R-:W-:Y:S01]  /*3e70*/  I2FP.F32.S32 R10, UR8 ;  /* 0x00000008000a7c45 */ /* 0x000fe20008201400 */
[----:B------:R-:W-:-:S10]  /*3e80*/  IMAD.U32 R11, RZ, RZ, UR9 ;  /* 0x00000009ff0b7e24 */ /* 0x000fd4000f8e00ff */
        /* <DEDUP_REMOVED lines=23> */
.L_x_60:
[----:B------:R-:W-:Y:S01]  /*4000*/  FADD R0, R0, R5 ;  /* 0x0000000500007221 */ /* 0x000fe20000000000 */
[----:B------:R-:W-:-:S04]  /*4010*/  MOV R11, UR9 ;  /* 0x00000009000b7c02 */ /* 0x000fc80008000f00 */
[----:B------:R-:W-:-:S13]  /*4020*/  FSETP.GT.AND P0, PT, R0, R7, PT ;  /* 0x000000070000720b */ /* 0x000fda0003f04000 */
[----:B------:R-:W-:Y:S05]  /*4030*/  @!P0 BRA `(.L_x_59) ;  /* 0x0000000000348947 */ /* 0x000fea0003800000 */
[----:B------:R-:W0:Y:S01]  /*4040*/  LDCU.64 UR16, c[0x0][0x398] ;  /* 0x00007300ff1077ac */ /* 0x000e220008000a00 */
[----:B------:R-:W-:Y:S01]  /*4050*/  IMAD.U32 R5, RZ, RZ, UR10 ;  /* 0x0000000aff057e24 */ /* 0x000fe2000f8e00ff */
[----:B------:R-:W1:Y:S01]  /*4060*/  LDC.U8 R13, c[0x0][0x3a0] ;  /* 0x0000e800ff0d7b82 */ /* 0x000e620000000000 */
[----:B------:R-:W-:Y:S01]  /*4070*/  IMAD.MOV.U32 R2, RZ, RZ, R14 ;  /* 0x000000ffff027224 */ /* 0x000fe200078e000e */
[----:B------:R-:W2:Y:S01]  /*4080*/  LDCU.64 UR18, c[0x0][0x388] ;  /* 0x00007100ff1277ac */ /* 0x000ea20008000a00 */
[----:B------:R-:W-:Y:S01]  /*4090*/  IMAD.MOV.U32 R3, RZ, RZ, R15 ;  /* 0x000000ffff037224 */ /* 0x000fe200078e000f */
[----:B------:R-:W-:Y:S01]  /*40a0*/  IADD3 R5, PT, PT, R5, 0x2, R4 ;  /* 0x0000000205057810 */ /* 0x000fe20007ffe004 */
[----:B------:R-:W-:-:S04]  /*40b0*/  IMAD.U32 R11, RZ, RZ, UR9 ;  /* 0x00000009ff0b7e24 */ /* 0x000fc8000f8e00ff */
[----:B0-----:R-:W-:-:S04]  /*40c0*/  IMAD.WIDE.U32 R2, R5, UR16, R2 ;  /* 0x0000001005027c25 */ /* 0x001fc8000f8e0002 */
[----:B------:R-:W-:Y:S01]  /*40d0*/  IMAD R5, R5, UR17, R3 ;  /* 0x0000001105057c24 */ /* 0x000fe2000f8e0203 */
[----:B--2---:R-:W-:-:S04]  /*40e0*/  IADD3 R2, P0, PT, R2, UR18, RZ ;  /* 0x0000001202027c10 */ /* 0x004fc8000ff1e0ff */
[----:B------:R-:W-:-:S05]  /*40f0*/  IADD3.X R3, PT, PT, R5, UR19, RZ, P0, !PT ;  /* 0x0000001305037c10 */ /* 0x000fca00087fe4ff */
[----:B-1----:R0:W-:Y:S04]  /*4100*/  STG.E.U8 desc[UR12][R2.64], R13 ;  /* 0x0000000d02007986 */ /* 0x0021e8000c10110c */
.L_x_59:
[----:B------:R-:W-:Y:S05]  /*4110*/  BSYNC.RECONVERGENT B2 ;  /* 0x0000000000027941 */ /* 0x000fea0003800200 */
.L_x_52:
[----:B------:R-:W-:Y:S01]  /*4120*/  UIADD3 UR4, UPT, UPT, -UR10, UR14, URZ ;  /* 0x0000000e0a047290 */ /* 0x000fe2000fffe1ff */
[----:B------:R-:W1:Y:S03]  /*4130*/  LDCU.64 UR20, c[0x0][0x398] ;  /* 0x00007300ff1477ac */ /* 0x000e660008000a00 */
[----:B------:R-:W-:Y:S01]  /*4140*/  UISETP.GE.U32.AND UP0, UPT, UR4, 0x3, UPT ;  /* 0x000000030400788c */ /* 0x000fe2000bf06070 */
[----:B------:R-:W2:Y:S01]  /*4150*/  LDCU.64 UR18, c[0x0][0x388] ;  /* 0x00007100ff1277ac */ /* 0x000ea20008000a00 */
[----:B------:R-:W3:Y:S07]  /*4160*/  LDCU.64 UR16, c[0x0][0x390] ;  /* 0x00007200ff1077ac */ /* 0x000eee0008000a00 */
[----:B------:R-:W-:Y:S05]  /*4170*/  BRA.U !UP0, `(.L_x_51) ;  /* 0x0000000d08ac7547 */ /* 0x000fea000b800000 */
[----:B------:R-:W-:Y:S01]  /*4180*/  BSSY.RECONVERGENT B2, `(.L_x_51) ;  /* 0x00000ea000027945 */ /* 0x000fe20003800200 */
.L_x_77:
[----:B------:R-:W-:Y:S01]  /*4190*/  IMAD.IADD R6, R4, 0x1, R11 ;  /* 0x0000000104067824 */ /* 0x000fe200078e020b */
[----:B------:R-:W-:Y:S04]  /*41a0*/  BSSY.RECONVERGENT B3, `(.L_x_61) ;  /* 0x0000036000037945 */ /* 0x000fe80003800200 */
[----:B---3--:R-:W-:Y:S02]  /*41b0*/  ISETP.GE.U32.AND P0, PT, R6, UR16, PT ;  /* 0x0000001006007c0c */ /* 0x008fe4000bf06070 */
[----:B------:R-:W-:-:S04]  /*41c0*/  SHF.R.S32.HI R0, RZ, 0x1f, R6 ;  /* 0x0000001fff007819 */ /* 0x000fc80000011406 */
[----:B------:R-:W-:-:S04]  /*41d0*/  ISETP.GE.AND.EX P0, PT, R0, UR17, PT, P0 ;  /* 0x0000001100007c0c */ /* 0x000fc8000bf06300 */
[----:B------:R-:W-:-:S04]  /*41e0*/  ISETP.GT.AND P0, PT, R6, -0x1, !P0 ;  /* 0xffffffff0600780c */ /* 0x000fc80004704270 */
[----:B------:R-:W-:-:S13]  /*41f0*/  PLOP3.LUT P0, PT, P5, P0, PT, 0x80, 0x8 ;  /* 0x000000000008781c */ /* 0x000fda0002f01070 */
[----:B-12---:R-:W-:Y:S05]  /*4200*/  @!P0 BRA `(.L_x_62) ;  /* 0x0000000000bc8947 */ /* 0x006fea0003800000 */
[----:B0-----:R-:W0:Y:S01]  /*4210*/  LDC.64 R2, c[0x0][0x3a8] ;  /* 0x0000ea00ff027b82 */ /* 0x001e220000000a00 */
[----:B------:R-:W3:Y:S04]  /*4220*/  LDG.E R5, desc[UR12][R18.64+0x4] ;  /* 0x0000040c12057981 */ /* 0x000ee8000c1e1900 */
[----:B0-----:R-:W3:Y:S02]  /*4230*/  LDG.E R0, desc[UR12][R2.64+0x4] ;  /* 0x0000040c02007981 */ /* 0x001ee4000c1e1900 */
[----:B---3--:R-:W-:-:S05]  /*4240*/  FADD R10, -R0, R5 ;  /* 0x00000005000a7221 */ /* 0x008fca0000000100 */
[----:B------:R-:W-:-:S13]  /*4250*/  FSETP.GEU.AND P0, PT, |R10|, 9.9999999747524270788e-07, PT ;  /* 0x358637bd0a00780b */ /* 0x000fda0003f0e200 */
[----:B------:R-:W-:Y:S05]  /*4260*/  @!P0 BRA `(.L_x_62) ;  /* 0x0000000000a48947 */ /* 0x000fea0003800000 */
[----:B------:R-:W3:Y:S04]  /*4270*/  LDG.E R10, desc[UR12][R18.64] ;  /* 0x0000000c120a7981 */ /* 0x000ee8000c1e1900 */
[----:B------:R-:W4:Y:S01]  /*4280*/  LDG.E R2, desc[UR12][R2.64] ;  /* 0x0000000c02027981 */ /* 0x000f22000c1e1900 */
[----:B------:R-:W-:Y:S01]  /*4290*/  FSETP.GEU.AND P1, PT, R0, R5, PT ;  /* 0x000000050000720b */ /* 0x000fe20003f2e000 */
[----:B------:R-:W-:Y:S01]  /*42a0*/  IMAD.MOV.U32 R13, RZ, RZ, R5 ;  /* 0x000000ffff0d7224 */ /* 0x000fe200078e0005 */
[----:B------:R-:W-:-:S11]  /*42b0*/  I2FP.F32.S32 R16, R11 ;  /* 0x0000000b00107245 */ /* 0x000fd60000201400 */
[----:B------:R-:W-:Y:S02]  /*42c0*/  @!P1 IMAD.MOV.U32 R13, RZ, RZ, R0 ;  /* 0x000000ffff0d9224 */ /* 0x000fe400078e0000 */
[----:B------:R-:W-:-:S05]  /*42d0*/  @!P1 IMAD.MOV.U32 R0, RZ, RZ, R5 ;  /* 0x000000ffff009224 */ /* 0x000fca00078e0005 */
[----:B------:R-:W-:-:S04]  /*42e0*/  FSETP.GT.AND P0, PT, R0, R16, PT ;  /* 0x000000100000720b */ /* 0x000fc80003f04000 */
[----:B------:R-:W-:Y:S01]  /*42f0*/  FSETP.GTU.OR P0, PT, R13, R16, !P0 ;  /* 0x000000100d00720b */ /* 0x000fe2000470c400 */
[--C-:B---3--:R-:W-:Y:S01]  /*4300*/  IMAD.MOV.U32 R5, RZ, RZ, R10.reuse ;  /* 0x000000ffff057224 */ /* 0x108fe200078e000a */
[----:B----4-:R-:W-:Y:S01]  /*4310*/  @!P1 MOV R5, R2 ;  /* 0x0000000200059202 */ /* 0x010fe20000000f00 */
[----:B------:R-:W-:-:S10]  /*4320*/  @!P1 IMAD.MOV.U32 R2, RZ, RZ, R10 ;  /* 0x000000ffff029224 */ /* 0x000fd400078e000a */
[----:B------:R-:W-:Y:S05]  /*4330*/  @P0 BRA `(.L_x_62) ;  /* 0x0000000000700947 */ /* 0x000fea0003800000 */
[----:B------:R-:W-:Y:S01]  /*4340*/  FADD R10, -R13, R0 ;  /* 0x000000000d0a7221 */ /* 0x000fe20000000100 */
[----:B------:R-:W-:Y:S01]  /*4350*/  FADD R3, R16, -R13 ;  /* 0x8000000d10037221 */ /* 0x000fe20000000000 */
[----:B------:R-:W-:Y:S01]  /*4360*/  FADD R2, -R5, R2 ;  /* 0x0000000205027221 */ /* 0x000fe20000000100 */
[----:B------:R-:W-:Y:S01]  /*4370*/  BSSY.RECONVERGENT B4, `(.L_x_63) ;  /* 0x000000d000047945 */ /* 0x000fe20003800200 */
[----:B------:R-:W0:Y:S02]  /*4380*/  MUFU.RCP R0, R10 ;  /* 0x0000000a00007308 */ /* 0x000e240000001000 */
[----:B------:R-:W-:-:S06]  /*4390*/  FMUL R3, R3, R2 ;  /* 0x0000000203037220 */ /* 0x000fcc0000400000 */
[----:B------:R-:W3:Y:S01]  /*43a0*/  FCHK P0, R3, R10 ;  /* 0x0000000a03007302 */ /* 0x000ee20000000000 */
[----:B0-----:R-:W-:-:S04]  /*43b0*/  FFMA R13, -R10, R0, 1 ;  /* 0x3f8000000a0d7423 */ /* 0x001fc80000000100 */
[----:B------:R-:W-:-:S04]  /*43c0*/  FFMA R0, R0, R13, R0 ;  /* 0x0000000d00007223 */ /* 0x000fc80000000000 */
[----:B------:R-:W-:-:S04]  /*43d0*/  FFMA R13, R3, R0, RZ ;  /* 0x00000000030d7223 */ /* 0x000fc800000000ff */
[----:B------:R-:W-:-:S04]  /*43e0*/  FFMA R2, -R10, R13, R3 ;  /* 0x0000000d0a027223 */ /* 0x000fc80000000103 */
[----:B------:R-:W-:Y:S01]  /*43f0*/  FFMA R0, R0, R2, R13 ;  /* 0x0000000200007223 */ /* 0x000fe2000000000d */
[----:B---3--:R-:W-:Y:S06]  /*4400*/  @!P0 BRA `(.L_x_64) ;  /* 0x00000000000c8947 */ /* 0x008fec0003800000 */
[----:B------:R-:W-:Y:S01]  /*4410*/  IMAD.MOV.U32 R0, RZ, RZ, R10 ;  /* 0x000000ffff007224 */ /* 0x000fe200078e000a */
[----:B------:R-:W-:-:S07]  /*4420*/  MOV R2, 0x4440 ;  /* 0x0000444000027802 */ /* 0x000fce0000000f00 */
[----:B-12---:R-:W-:Y:S05]  /*4430*/  CALL.REL.NOINC `($__internal_0_$__cuda_sm3x_div_rn_noftz_f32_slowpath) ;  /* 0x0000000c00107944 */ /* 0x006fea0003c00000 */
.L_x_64:
[----:B-12---:R-:W-:Y:S05]  /*4440*/  BSYNC.RECONVERGENT B4 ;  /* 0x0000000000047941 */ /* 0x006fea0003800200 */
.L_x_63:
[----:B------:R-:W-:-:S05]  /*4450*/  FADD R0, R0, R5 ;  /* 0x0000000500007221 */ /* 0x000fca0000000000 */
[----:B------:R-:W-:-:S13]  /*4460*/  FSETP.GT.AND P0, PT, R0, R7, PT ;  /* 0x000000070000720b */ /* 0x000fda0003f04000 */
[----:B------:R-:W-:Y:S05]  /*4470*/  @!P0 BRA `(.L_x_62) ;  /* 0x0000000000208947 */ /* 0x000fea0003800000 */
[----:B------:R-:W0:Y:S01]  /*4480*/  LDC.U8 R5, c[0x0][0x3a0] ;  /* 0x0000e800ff057b82 */ /* 0x000e220000000000 */
[----:B------:R-:W-:Y:S02]  /*4490*/  IMAD.MOV.U32 R2, RZ, RZ, R14 ;  /* 0x000000ffff027224 */ /* 0x000fe400078e000e */
[----:B------:R-:W-:Y:S02]  /*44a0*/  IMAD.MOV.U32 R3, RZ, RZ, R15 ;  /* 0x000000ffff037224 */ /* 0x000fe400078e000f */
[----:B------:R-:W-:-:S04]  /*44b0*/  IMAD.WIDE.U32 R2, R6, UR20, R2 ;  /* 0x0000001406027c25 */ /* 0x000fc8000f8e0002 */
[----:B------:R-:W-:Y:S01]  /*44c0*/  IMAD R0, R6, UR21, R3 ;  /* 0x0000001506007c24 */ /* 0x000fe2000f8e0203 */
[----:B------:R-:W-:-:S04]  /*44d0*/  IADD3 R2, P0, PT, R2, UR18, RZ ;  /* 0x0000001202027c10 */ /* 0x000fc8000ff1e0ff */
[----:B------:R-:W-:-:S05]  /*44e0*/  IADD3.X R3, PT, PT, R0, UR19, RZ, P0, !PT ;  /* 0x0000001300037c10 */ /* 0x000fca00087fe4ff */
[----:B0-----:R3:W-:Y:S04]  /*44f0*/  STG.E.U8 desc[UR12][R2.64], R5 ;  /* 0x0000000502007986 */ /* 0x0017e8000c10110c */
.L_x_62:
[----:B-12---:R-:W-:Y:S05]  /*4500*/  BSYNC.RECONVERGENT B3 ;  /* 0x0000000000037941 */ /* 0x006fea0003800200 */
.L_x_61:
[----:B---3--:R-:W-:Y:S01]  /*4510*/  VIADD R5, R6, 0x1 ;  /* 0x0000000106057836 */ /* 0x008fe20000000000 */
[----:B------:R-:W-:Y:S04]  /*4520*/  BSSY.RECONVERGENT B3, `(.L_x_65) ;  /* 0x0000038000037945 */ /* 0x000fe80003800200 */
[----:B------:R-:W-:Y:S02]  /*4530*/  ISETP.GE.U32.AND P0, PT, R5, UR16, PT ;  /* 0x0000001005007c0c */ /* 0x000fe4000bf06070 */
[----:B------:R-:W-:-:S04]  /*4540*/  SHF.R.S32.HI R0, RZ, 0x1f, R5 ;  /* 0x0000001fff007819 */ /* 0x000fc80000011405 */
[----:B------:R-:W-:-:S04]  /*4550*/  ISETP.GE.AND.EX P0, PT, R0, UR17, PT, P0 ;  /* 0x0000001100007c0c */ /* 0x000fc8000bf06300 */
[----:B------:R-:W-:-:S04]  /*4560*/  ISETP.GT.AND P0, PT, R5, -0x1, !P0 ;  /* 0xffffffff0500780c */ /* 0x000fc80004704270 */
[----:B------:R-:W-:-:S13]  /*4570*/  PLOP3.LUT P0, PT, P5, P0, PT, 0x80, 0x8 ;  /* 0x000000000008781c */ /* 0x000fda0002f01070 */
[----:B------:R-:W-:Y:S05]  /*4580*/  @!P0 BRA `(.L_x_66) ;  /* 0x0000000000c48947 */ /* 0x000fea0003800000 */
[----:B0-----:R-:W0:Y:S01]  /*4590*/  LDC.64 R2, c[0x0][0x3a8] ;  /* 0x0000ea00ff027b82 */ /* 0x001e220000000a00 */
[----:B------:R-:W2:Y:S04]  /*45a0*/  LDG.E R13, desc[UR12][R18.64+0x4] ;  /* 0x0000040c120d7981 */ /* 0x000ea8000c1e1900 */
[----:B0-----:R-:W2:Y:S02]  /*45b0*/  LDG.E R0, desc[UR12][R2.64+0x4] ;  /* 0x0000040c02007981 */ /* 0x001ea4000c1e1900 */
[----:B--2---:R-:W-:-:S05]  /*45c0*/  FADD R10, -R0, R13 ;  /* 0x0000000d000a7221 */ /* 0x004fca0000000100 */
[----:B------:R-:W-:-:S13]  /*45d0*/  FSETP.GEU.AND P0, PT, |R10|, 9.9999999747524270788e-07, PT ;  /* 0x358637bd0a00780b */ /* 0x000fda0003f0e200 */
[----:B------:R-:W-:Y:S05]  /*45e0*/  @!P0 BRA `(.L_x_66) ;  /* 0x0000000000ac8947 */ /* 0x000fea0003800000 */
[----:B------:R-:W2:Y:S04]  /*45f0*/  LDG.E R17, desc[UR12][R18.64] ;  /* 0x0000000c12117981 */ /* 0x000ea8000c1e1900 */
[----:B------:R-:W3:Y:S01]  /*4600*/  LDG.E R3, desc[UR12][R2.64] ;  /* 0x0000000c02037981 */ /* 0x000ee2000c1e1900 */
[----:B------:R-:W-:Y:S02]  /*4610*/  IMAD.MOV.U32 R16, RZ, RZ, R0 ;  /* 0x000000ffff107224 */ /* 0x000fe400078e0000 */
[----:B------:R-:W-:Y:S02]  /*4620*/  VIADD R0, R11, 0x1 ;  /* 0x000000010b007836 */ /* 0x000fe40000000000 */
[----:B------:R-:W-:Y:S01]  /*4630*/  IMAD.MOV.U32 R23, RZ, RZ, R13 ;  /* 0x000000ffff177224 */ /* 0x000fe200078e000d */
[----:B------:R-:W-:-:S02]  /*4640*/  FSETP.GEU.AND P1, PT, R16, R13, PT ;  /* 0x0000000d1000720b */ /* 0x000fc40003f2e000 */
[----:B------:R-:W-:-:S11]  /*4650*/  I2FP.F32.S32 R0, R0 ;  /* 0x0000000000007245 */ /* 0x000fd60000201400 */
[----:B------:R-:W-:Y:S01]  /*4660*/  @!P1 IMAD.MOV.U32 R23, RZ, RZ, R16 ;  /* 0x000000ffff179224 */ /* 0x000fe200078e0010 */
[----:B------:R-:W-:-:S04]  /*4670*/  @!P1 MOV R16, R13 ;  /* 0x0000000d00109202 */ /* 0x000fc80000000f00 */
        /* <DEDUP_REMOVED lines=8> */
[----:B------:R-:W-:Y:S01]  /*4700*/  FADD R0, -R10, R3 ;  /* 0x000000030a007221 */ /* 0x000fe20000000100 */
[----:B------:R-:W-:Y:S01]  /*4710*/  BSSY.RECONVERGENT B4, `(.L_x_67) ;  /* 0x000000d000047945 */ /* 0x000fe20003800200 */
        /* <DEDUP_REMOVED lines=12> */
.L_x_68:
[----:B------:R-:W-:Y:S05]  /*47e0*/  BSYNC.RECONVERGENT B4 ;  /* 0x0000000000047941 */ /* 0x000fea0003800200 */
.L_x_67:
        /* <DEDUP_REMOVED lines=11> */
.L_x_66:
[----:B------:R-:W-:Y:S05]  /*48a0*/  BSYNC.RECONVERGENT B3 ;  /* 0x0000000000037941 */ /* 0x000fea0003800200 */
.L_x_65:
[----:B------:R-:W-:Y:S01]  /*48b0*/  VIADD R5, R6, 0x2 ;  /* 0x0000000206057836 */ /* 0x000fe20000000000 */
[----:B------:R-:W-:Y:S04]  /*48c0*/  BSSY.RECONVERGENT B3, `(.L_x_69) ;  /* 0x0000038000037945 */ /* 0x000fe80003800200 */
[----:B------:R-:W-:Y:S02]  /*48d0*/  ISETP.GE.U32.AND P0, PT, R5, UR16, PT ;  /* 0x0000001005007c0c */ /* 0x000fe4000bf06070 */
[----:B------:R-:W-:-:S04]  /*48e0*/  SHF.R.S32.HI R0, RZ, 0x1f, R5 ;  /* 0x0000001fff007819 */ /* 0x000fc80000011405 */
[----:B------:R-:W-:-:S04]  /*48f0*/  ISETP.GE.AND.EX P0, PT, R0, UR17, PT, P0 ;  /* 0x0000001100007c0c */ /* 0x000fc8000bf06300 */
[----:B------:R-:W-:-:S04]  /*4900*/  ISETP.GT.AND P0, PT, R5, -0x1, !P0 ;  /* 0xffffffff0500780c */ /* 0x000fc80004704270 */
[----:B------:R-:W-:-:S13]  /*4910*/  PLOP3.LUT P0, PT, P5, P0, PT, 0x80, 0x8 ;  /* 0x000000000008781c */ /* 0x000fda0002f01070 */
[----:B------:R-:W-:Y:S05]  /*4920*/  @!P0 BRA `(.L_x_70) ;  /* 0x0000000000c48947 */ /* 0x000fea0003800000 */
[----:B01----:R-:W0:Y:S01]  /*4930*/  LDC.64 R2, c[0x0][0x3a8] ;  /* 0x0000ea00ff027b82 */ /* 0x003e220000000a00 */
[----:B------:R-:W2:Y:S04]  /*4940*/  LDG.E R13, desc[UR12][R18.64+0x4] ;  /* 0x0000040c120d7981 */ /* 0x000ea8000c1e1900 */
[----:B0-----:R-:W2:Y:S02]  /*4950*/  LDG.E R0, desc[UR12][R2.64+0x4] ;  /* 0x0000040c02007981 */ /* 0x001ea4000c1e1900 */
[----:B--2---:R-:W-:-:S05]  /*4960*/  FADD R10, -R0, R13 ;  /* 0x0000000d000a7221 */ /* 0x004fca0000000100 */
[----:B------:R-:W-:-:S13]  /*4970*/  FSETP.GEU.AND P0, PT, |R10|, 9.9999999747524270788e-07, PT ;  /* 0x358637bd0a00780b */ /* 0x000fda0003f0e200 */
[----:B------:R-:W-:Y:S05]  /*4980*/  @!P0 BRA `(.L_x_70) ;  /* 0x0000000000ac8947 */ /* 0x000fea0003800000 */
[----:B------:R-:W2:Y:S04]  /*4990*/  LDG.E R17, desc[UR12][R18.64] ;  /* 0x0000000c12117981 */ /* 0x000ea8000c1e1900 */
[----:B------:R-:W3:Y:S01]  /*49a0*/  LDG.E R3, desc[UR12][R2.64] ;  /* 0x0000000c02037981 */ /* 0x000ee2000c1e1900 */
[----:B------:R-:W-:Y:S01]  /*49b0*/  IMAD.MOV.U32 R16, RZ, RZ, R0 ;  /* 0x000000ffff107224 */ /* 0x000fe200078e0000 */
[----:B------:R-:W-:Y:S01]  /*49c0*/  IADD3 R0, PT, PT, R11, 0x2, RZ ;  /* 0x000000020b007810 */ /* 0x000fe20007ffe0ff */
[----:B------:R-:W-:-:S03]  /*49d0*/  IMAD.MOV.U32 R23, RZ, RZ, R13 ;  /* 0x000000ffff177224 */ /* 0x000fc600078e000d */
[----:B------:R-:W-:Y:S02]  /*49e0*/  FSETP.GEU.AND P1, PT, R16, R13, PT ;  /* 0x0000000d1000720b */ /* 0x000fe40003f2e000 */
[----:B------:R-:W-:-:S11]  /*49f0*/  I2FP.F32.S32 R0, R0 ;  /* 0x0000000000007245 */ /* 0x000fd60000201400 */
        /* <DEDUP_REMOVED lines=24> */
.L_x_72:
[----:B------:R-:W-:Y:S05]  /*4b80*/  BSYNC.RECONVERGENT B4 ;  /* 0x0000000000047941 */ /* 0x000fea0003800200 */
.L_x_71:
        /* <DEDUP_REMOVED lines=11> */
.L_x_70:
[----:B------:R-:W-:Y:S05]  /*4c40*/  BSYNC.RECONVERGENT B3 ;  /* 0x0000000000037941 */ /* 0x000fea0003800200 */
.L_x_69:
        /* <DEDUP_REMOVED lines=8> */
[----:B012---:R-:W0:Y:S01]  /*4cd0*/  LDC.64 R2, c[0x0][0x3a8] ;  /* 0x0000ea00ff027b82 */ /* 0x007e220000000a00 */
[----:B------:R-:W2:Y:S04]  /*4ce0*/  LDG.E R5, desc[UR12][R18.64+0x4] ;  /* 0x0000040c12057981 */ /* 0x000ea8000c1e1900 */
[----:B0-----:R-:W2:Y:S02]  /*4cf0*/  LDG.E R0, desc[UR12][R2.64+0x4] ;  /* 0x0000040c02007981 */ /* 0x001ea4000c1e1900 */
[----:B--2---:R-:W-:-:S05]  /*4d00*/  FADD R10, -R0, R5 ;  /* 0x00000005000a7221 */ /* 0x004fca0000000100 */
[----:B------:R-:W-:-:S13]  /*4d10*/  FSETP.GEU.AND P0, PT, |R10|, 9.9999999747524270788e-07, PT ;  /* 0x358637bd0a00780b */ /* 0x000fda0003f0e200 */
[----:B------:R-:W-:Y:S05]  /*4d20*/  @!P0 BRA `(.L_x_74) ;  /* 0x0000000000ac8947 */ /* 0x000fea0003800000 */
[----:B------:R-:W2:Y:S04]  /*4d30*/  LDG.E R13, desc[UR12][R18.64] ;  /* 0x0000000c120d7981 */ /* 0x000ea8000c1e1900 */
[----:B------:R-:W3:Y:S01]  /*4d40*/  LDG.E R2, desc[UR12][R2.64] ;  /* 0x0000000c02027981 */ /* 0x000ee2000c1e1900 */
[----:B------:R-:W-:Y:S01]  /*4d50*/  MOV R10, R0 ;  /* 0x00000000000a7202 */ /* 0x000fe20000000f00 */
[----:B------:R-:W-:Y:S02]  /*4d60*/  VIADD R0, R11, 0x3 ;  /* 0x000000030b007836 */ /* 0x000fe40000000000 */
[----:B------:R-:W-:Y:S01]  /*4d70*/  IMAD.MOV.U32 R17, RZ, RZ, R5 ;  /* 0x000000ffff117224 */ /* 0x000fe200078e0005 */
[----:B------:R-:W-:Y:S02]  /*4d80*/  FSETP.GEU.AND P1, PT, R10, R5, PT ;  /* 0x000000050a00720b */ /* 0x000fe40003f2e000 */
[----:B------:R-:W-:-:S11]  /*4d90*/  I2FP.F32.S32 R16, R0 ;  /* 0x0000000000107245 */ /* 0x000fd60000201400 */
[----:B------:R-:W-:Y:S02]  /*4da0*/  @!P1 IMAD.MOV.U32 R17, RZ, RZ, R10 ;  /* 0x000000ffff119224 */ /* 0x000fe400078e000a */
[----:B------:R-:W-:-:S05]  /*4db0*/  @!P1 IMAD.MOV.U32 R10, RZ, RZ, R5 ;  /* 0x000000ffff0a9224 */ /* 0x000fca00078e0005 */
[----:B------:R-:W-:-:S04]  /*4dc0*/  FSETP.GT.AND P0, PT, R10, R16, PT ;  /* 0x000000100a00720b */ /* 0x000fc80003f04000 */
[----:B------:R-:W-:Y:S01]  /*4dd0*/  FSETP.GTU.OR P0, PT, R17, R16, !P0 ;  /* 0x000000101100720b */ /* 0x000fe2000470c400 */
[--C-:B--2---:R-:W-:Y:S02]  /*4de0*/  IMAD.MOV.U32 R5, RZ, RZ, R13.reuse ;  /* 0x000000ffff057224 */ /* 0x104fe400078e000d */
        /* <DEDUP_REMOVED lines=19> */
.L_x_76:
[----:B------:R-:W-:Y:S05]  /*4f20*/  BSYNC.RECONVERGENT B4 ;  /* 0x0000000000047941 */ /* 0x000fea0003800200 */
.L_x_75:
[----:B------:R-:W-:-:S05]  /*4f30*/  FADD R0, R0, R5 ;  /* 0x0000000500007221 */ /* 0x000fca0000000000 */
[----:B------:R-:W-:-:S13]  /*4f40*/  FSETP.GT.AND P0, PT, R0, R7, PT ;  /* 0x000000070000720b */ /* 0x000fda0003f04000 */
[----:B------:R-:W-:Y:S05]  /*4f50*/  @!P0 BRA `(.L_x_74) ;  /* 0x0000000000208947 */ /* 0x000fea0003800000 */
[----:B------:R-:W0:Y:S01]  /*4f60*/  LDC.U8 R5, c[0x0][0x3a0] ;  /* 0x0000e800ff057b82 */ /* 0x000e220000000000 */
[----:B------:R-:W-:Y:S01]  /*4f70*/  MOV R3, R15 ;  /* 0x0000000f00037202 */ /* 0x000fe20000000f00 */
[----:B------:R-:W-:-:S04]  /*4f80*/  IMAD.MOV.U32 R2, RZ, RZ, R14 ;  /* 0x000000ffff027224 */ /* 0x000fc800078e000e */
[----:B------:R-:W-:-:S04]  /*4f90*/  IMAD.WIDE.U32 R2, R6, UR20, R2 ;  /* 0x0000001406027c25 */ /* 0x000fc8000f8e0002 */
[----:B------:R-:W-:Y:S01]  /*4fa0*/  IMAD R6, R6, UR21, R3 ;  /* 0x0000001506067c24 */ /* 0x000fe2000f8e0203 */
[----:B------:R-:W-:-:S04]  /*4fb0*/  IADD3 R2, P0, PT, R2, UR18, RZ ;  /* 0x0000001202027c10 */ /* 0x000fc8000ff1e0ff */
[----:B------:R-:W-:-:S05]  /*4fc0*/  IADD3.X R3, PT, PT, R6, UR19, RZ, P0, !PT ;  /* 0x0000001306037c10 */ /* 0x000fca00087fe4ff */
[----:B0-----:R3:W-:Y:S04]  /*4fd0*/  STG.E.U8 desc[UR12][R2.64], R5 ;  /* 0x0000000502007986 */ /* 0x0017e8000c10110c */
.L_x_74:
[----:B------:R-:W-:Y:S05]  /*4fe0*/  BSYNC.RECONVERGENT B3 ;  /* 0x0000000000037941 */ /* 0x000fea0003800200 */
.L_x_73:
[----:B------:R-:W-:-:S05]  /*4ff0*/  VIADD R11, R11, 0x4 ;  /* 0x000000040b0b7836 */ /* 0x000fca0000000000 */
[----:B------:R-:W-:-:S13]  /*5000*/  ISETP.NE.AND P0, PT, R11, UR5, PT ;  /* 0x000000050b007c0c */ /* 0x000fda000bf05270 */
[----:B------:R-:W-:Y:S05]  /*5010*/  @P0 BRA `(.L_x_77) ;  /* 0xfffffff0005c0947 */ /* 0x000fea000383ffff */
[----:B------:R-:W-:Y:S05]  /*5020*/  BSYNC.RECONVERGENT B2 ;  /* 0x0000000000027941 */ /* 0x000fea0003800200 */
.L_x_51:
[----:B------:R-:W-:Y:S02]  /*5030*/  UISETP.NE.AND UP0, UPT, UR6, UR11, UPT ;  /* 0x0000000b0600728c */ /* 0x000fe4000bf05270 */
[----:B------:R-:W-:-:S07]  /*5040*/  UIADD3 UR4, UPT, UPT, UR6, 0x1, URZ ;  /* 0x0000000106047890 */ /* 0x000fce000fffe0ff */
[----:B------:R-:W-:Y:S01]  /*5050*/  UMOV UR6, UR4 ;  /* 0x0000000400067c82 */ /* 0x000fe20008000000 */
[----:B------:R-:W-:Y:S05]  /*5060*/  BRA.U UP0, `(.L_x_78) ;  /* 0xffffffe5004c7547 */ /* 0x000fea000b83ffff */
[----:B-123--:R-:W-:Y:S05]  /*5070*/  EXIT ;  /* 0x000000000000794d */ /* 0x00efea0003800000 */
        .weak           $__internal_0_$__cuda_sm3x_div_rn_noftz_f32_slowpath
        .type           $__internal_0_$__cuda_sm3x_div_rn_noftz_f32_slowpath,@function
        .size           $__internal_0_$__cuda_sm3x_div_rn_noftz_f32_slowpath,(.L_x_91 - $__internal_0_$__cuda_sm3x_div_rn_noftz_f32_slowpath)
$__internal_0_$__cuda_sm3x_div_rn_noftz_f32_slowpath:
[----:B------:R-:W-:Y:S01]  /*5080*/  SHF.R.U32.HI R23, RZ, 0x17, R0 ;  /* 0x00000017ff177819 */ /* 0x000fe20000011600 */
[----:B------:R-:W-:Y:S01]  /*5090*/  BSSY.RECONVERGENT B0, `(.L_x_79) ;  /* 0x0000063000007945 */ /* 0x000fe20003800200 */
[----:B------:R-:W-:Y:S02]  /*50a0*/  SHF.R.U32.HI R27, RZ, 0x17, R3 ;  /* 0x00000017ff1b7819 */ /* 0x000fe40000011603 */
[----:B------:R-:W-:Y:S02]  /*50b0*/  LOP3.LUT R23, R23, 0xff, RZ, 0xc0, !PT ;  /* 0x000000ff17177812 */ /* 0x000fe400078ec0ff */
[----:B------:R-:W-:-:S03]  /*50c0*/  LOP3.LUT R27, R27, 0xff, RZ, 0xc0, !PT ;  /* 0x000000ff1b1b7812 */ /* 0x000fc600078ec0ff */
[----:B------:R-:W-:Y:S02]  /*50d0*/  VIADD R28, R23, 0xffffffff ;  /* 0xffffffff171c7836 */ /* 0x000fe40000000000 */
[----:B------:R-:W-:-:S03]  /*50e0*/  VIADD R29, R27, 0xffffffff ;  /* 0xffffffff1b1d7836 */ /* 0x000fc60000000000 */
[----:B------:R-:W-:-:S04]  /*50f0*/  ISETP.GT.U32.AND P0, PT, R28, 0xfd, PT ;  /* 0x000000fd1c00780c */ /* 0x000fc80003f04070 */
[----:B------:R-:W-:-:S13]  /*5100*/  ISETP.GT.U32.OR P0, PT, R29, 0xfd, P0 ;  /* 0x000000fd1d00780c */ /* 0x000fda0000704470 */
[----:B------:R-:W-:Y:S01]  /*5110*/  @!P0 IMAD.MOV.U32 R22, RZ, RZ, RZ ;  /* 0x000000ffff168224 */ /* 0x000fe200078e00ff */
[----:B------:R-:W-:Y:S06]  /*5120*/  @!P0 BRA `(.L_x_80) ;  /* 0x00000000005c8947 */ /* 0x000fec0003800000 */
[----:B------:R-:W-:Y:S02]  /*5130*/  FSETP.GTU.FTZ.AND P0, PT, |R3|, +INF , PT ;  /* 0x7f8000000300780b */ /* 0x000fe40003f1c200 */
[----:B------:R-:W-:-:S04]  /*5140*/  FSETP.GTU.FTZ.AND P1, PT, |R0|, +INF , PT ;  /* 0x7f8000000000780b */ /* 0x000fc80003f3c200 */
[----:B------:R-:W-:-:S13]  /*5150*/  PLOP3.LUT P0, PT, P0, P1, PT, 0xf8, 0x8f ;  /* 0x00000000008f781c */ /* 0x000fda0000703f70 */
[----:B------:R-:W-:Y:S05]  /*5160*/  @P0 BRA `(.L_x_81) ;  /* 0x0000000400500947 */ /* 0x000fea0003800000 */
[----:B------:R-:W-:-:S13]  /*5170*/  LOP3.LUT P0, RZ, R0, 0x7fffffff, R3, 0xc8, !PT ;  /* 0x7fffffff00ff7812 */ /* 0x000fda000780c803 */
[----:B------:R-:W-:Y:S05]  /*5180*/  @!P0 BRA `(.L_x_82) ;  /* 0x0000000400408947 */ /* 0x000fea0003800000 */
[C---:B------:R-:W-:Y:S02]  /*5190*/  FSETP.NEU.FTZ.AND P2, PT, |R3|.reuse, +INF , PT ;  /* 0x7f8000000300780b */ /* 0x040fe40003f5d200 */
[----:B------:R-:W-:Y:S02]  /*51a0*/  FSETP.NEU.FTZ.AND P1, PT, |R0|, +INF , PT ;  /* 0x7f8000000000780b */ /* 0x000fe40003f3d200 */
[----:B------:R-:W-:-:S11]  /*51b0*/  FSETP.NEU.FTZ.AND P0, PT, |R3|, +INF , PT ;  /* 0x7f8000000300780b */ /* 0x000fd60003f1d200 */
[----:B------:R-:W-:Y:S05]  /*51c0*/  @!P1 BRA !P2, `(.L_x_82) ;  /* 0x0000000400309947 */ /* 0x000fea0005000000 */
[----:B------:R-:W-:-:S04]  /*51d0*/  LOP3.LUT P2, RZ, R3, 0x7fffffff, RZ, 0xc0, !PT ;  /* 0x7fffffff03ff7812 */ /* 0x000fc8000784c0ff */
[----:B------:R-:W-:-:S13]  /*51e0*/  PLOP3.LUT P2, PT, P1, P2, PT, 0x2f, 0xf2 ;  /* 0x0000000000f2781c */ /* 0x000fda0000f44577 */
[----:B------:R-:W-:Y:S05]  /*51f0*/  @P2 BRA `(.L_x_83) ;  /* 0x00000004001c2947 */ /* 0x000fea0003800000 */
[----:B------:R-:W-:-:S04]  /*5200*/  LOP3.LUT P1, RZ, R0, 0x7fffffff, RZ, 0xc0, !PT ;  /* 0x7fffffff00ff7812 */ /* 0x000fc8000782c0ff */
[----:B------:R-:W-:-:S13]  /*5210*/  PLOP3.LUT P0, PT, P0, P1, PT, 0x2f, 0xf2 ;  /* 0x0000000000f2781c */ /* 0x000fda0000702577 */
[----:B------:R-:W-:Y:S05]  /*5220*/  @P0 BRA `(.L_x_84) ;  /* 0x0000000400040947 */ /* 0x000fea0003800000 */
[----:B------:R-:W-:Y:S02]  /*5230*/  ISETP.GE.AND P0, PT, R29, RZ, PT ;  /* 0x000000ff1d00720c */ /* 0x000fe40003f06270 */
[----:B------:R-:W-:-:S11]  /*5240*/  ISETP.GE.AND P1, PT, R28, RZ, PT ;  /* 0x000000ff1c00720c */ /* 0x000fd60003f26270 */
[----:B------:R-:W-:Y:S02]  /*5250*/  @P0 IMAD.MOV.U32 R22, RZ, RZ, RZ ;  /* 0x000000ffff160224 */ /* 0x000fe400078e00ff */
[----:B------:R-:W-:Y:S01]  /*5260*/  @!P0 FFMA R3, R3, 1.84467440737095516160e+19, RZ ;  /* 0x5f80000003038823 */ /* 0x000fe200000000ff */
[----:B------:R-:W-:Y:S02]  /*5270*/  @!P0 IMAD.MOV.U32 R22, RZ, RZ, -0x40 ;  /* 0xffffffc0ff168424 */ /* 0x000fe400078e00ff */
[----:B------:R-:W-:Y:S02]  /*5280*/  @!P1 FFMA R0, R0, 1.84467440737095516160e+19, RZ ;  /* 0x5f80000000009823 */ /* 0x000fe400000000ff */
[----:B------:R-:W-:-:S07]  /*5290*/  @!P1 VIADD R22, R22, 0x40 ;  /* 0x0000004016169836 */ /* 0x000fce0000000000 */
.L_x_80:
[----:B------:R-:W-:Y:S01]  /*52a0*/  LEA R29, R23, 0xc0800000, 0x17 ;  /* 0xc0800000171d7811 */ /* 0x000fe200078eb8ff */
[----:B------:R-:W-:Y:S01]  /*52b0*/  VIADD R30, R27, 0xffffff81 ;  /* 0xffffff811b1e7836 */ /* 0x000fe20000000000 */
[----:B------:R-:W-:Y:S03]  /*52c0*/  BSSY.RECONVERGENT B1, `(.L_x_85) ;  /* 0x0000035000017945 */ /* 0x000fe60003800200 */
[----:B------:R-:W-:Y:S01]  /*52d0*/  IMAD.IADD R29, R0, 0x1, -R29 ;  /* 0x00000001001d7824 */ /* 0x000fe200078e0a1d */
[C---:B------:R-:W-:Y:S01]  /*52e0*/  IADD3 R23, PT, PT, R30.reuse, 0x7f, -R23 ;  /* 0x0000007f1e177810 */ /* 0x040fe20007ffe817 */
[----:B------:R-:W-:Y:S02]  /*52f0*/  IMAD R0, R30, -0x800000, R3 ;  /* 0xff8000001e007824 */ /* 0x000fe400078e0203 */
[----:B------:R-:W0:Y:S01]  /*5300*/  MUFU.RCP R28, R29 ;  /* 0x0000001d001c7308 */ /* 0x000e220000001000 */
[----:B------:R-:W-:Y:S01]  /*5310*/  FADD.FTZ R27, -R29, -RZ ;  /* 0x800000ff1d1b7221 */ /* 0x000fe20000010100 */
[----:B------:R-:W-:-:S03]  /*5320*/  IADD3 R22, PT, PT, R23, R22, RZ ;  /* 0x0000001617167210 */ /* 0x000fc60007ffe0ff */
[----:B0-----:R-:W-:-:S04]  /*5330*/  FFMA R3, R28, R27, 1 ;  /* 0x3f8000001c037423 */ /* 0x001fc8000000001b */
[----:B------:R-:W-:-:S04]  /*5340*/  FFMA R3, R28, R3, R28 ;  /* 0x000000031c037223 */ /* 0x000fc8000000001c */
[----:B------:R-:W-:-:S04]  /*5350*/  FFMA R30, R0, R3, RZ ;  /* 0x00000003001e7223 */ /* 0x000fc800000000ff */
[----:B------:R-:W-:-:S04]  /*5360*/  FFMA R28, R27, R30, R0 ;  /* 0x0000001e1b1c7223 */ /* 0x000fc80000000000 */
[----:B------:R-:W-:-:S04]  /*5370*/  FFMA R28, R3, R28, R30 ;  /* 0x0000001c031c7223 */ /* 0x000fc8000000001e */
[----:B------:R-:W-:-:S04]  /*5380*/  FFMA R27, R27, R28, R0 ;  /* 0x0000001c1b1b7223 */ /* 0x000fc80000000000 */
[----:B------:R-:W-:-:S05]  /*5390*/  FFMA R23, R3, R27, R28 ;  /* 0x0000001b03177223 */ /* 0x000fca000000001c */
[----:B------:R-:W-:-:S04]  /*53a0*/  SHF.R.U32.HI R29, RZ, 0x17, R23 ;  /* 0x00000017ff1d7819 */ /* 0x000fc80000011617 */
[----:B------:R-:W-:-:S05]  /*53b0*/  LOP3.LUT R29, R29, 0xff, RZ, 0xc0, !PT ;  /* 0x000000ff1d1d7812 */ /* 0x000fca00078ec0ff */
[----:B------:R-:W-:-:S04]  /*53c0*/  IMAD.IADD R0, R29, 0x1, R22 ;  /* 0x000000011d007824 */ /* 0x000fc800078e0216 */
[----:B------:R-:W-:-:S05]  /*53d0*/  VIADD R29, R0, 0xffffffff ;  /* 0xffffffff001d7836 */ /* 0x000fca0000000000 */
[----:B------:R-:W-:-:S13]  /*53e0*/  ISETP.GE.U32.AND P0, PT, R29, 0xfe, PT ;  /* 0x000000fe1d00780c */ /* 0x000fda0003f06070 */
[----:B------:R-:W-:Y:S05]  /*53f0*/  @!P0 BRA `(.L_x_86) ;  /* 0x0000000000808947 */ /* 0x000fea0003800000 */
[----:B------:R-:W-:-:S13]  /*5400*/  ISETP.GT.AND P0, PT, R0, 0xfe, PT ;  /* 0x000000fe0000780c */ /* 0x000fda0003f04270 */
[----:B------:R-:W-:Y:S05]  /*5410*/  @P0 BRA `(.L_x_87) ;  /* 0x00000000006c0947 */ /* 0x000fea0003800000 */
[----:B------:R-:W-:-:S13]  /*5420*/  ISETP.GE.AND P0, PT, R0, 0x1, PT ;  /* 0x000000010000780c */ /* 0x000fda0003f06270 */
[----:B------:R-:W-:Y:S05]  /*5430*/  @P0 BRA `(.L_x_88) ;  /* 0x0000000000740947 */ /* 0x000fea0003800000 */
[----:B------:R-:W-:Y:S02]  /*5440*/  ISETP.GE.AND P0, PT, R0, -0x18, PT ;  /* 0xffffffe80000780c */ /* 0x000fe40003f06270 */
[----:B------:R-:W-:-:S11]  /*5450*/  LOP3.LUT R23, R23, 0x80000000, RZ, 0xc0, !PT ;  /* 0x8000000017177812 */ /* 0x000fd600078ec0ff */
[----:B------:R-:W-:Y:S05]  /*5460*/  @!P0 BRA `(.L_x_88) ;  /* 0x0000000000688947 */ /* 0x000fea0003800000 */
[CCC-:B------:R-:W-:Y:S01]  /*5470*/  FFMA.RP R22, R3.reuse, R27.reuse, R28.reuse ;  /* 0x0000001b03167223 */ /* 0x1c0fe2000000801c */
[CCC-:B------:R-:W-:Y:S01]  /*5480*/  FFMA.RM R29, R3.reuse, R27.reuse, R28.reuse ;  /* 0x0000001b031d7223 */ /* 0x1c0fe2000000401c */
[----:B------:R-:W-:Y:S01]  /*5490*/  FFMA.RZ R3, R3, R27, R28 ;  /* 0x0000001b03037223 */ /* 0x000fe2000000c01c */
[C---:B------:R-:W-:Y:S02]  /*54a0*/  ISETP.NE.AND P1, PT, R0.reuse, RZ, PT ;  /* 0x000000ff0000720c */ /* 0x040fe40003f25270 */
[----:B------:R-:W-:Y:S02]  /*54b0*/  ISETP.NE.AND P2, PT, R0, RZ, PT ;  /* 0x000000ff0000720c */ /* 0x000fe40003f45270 */
[----:B------:R-:W-:Y:S02]  /*54c0*/  LOP3.LUT R3, R3, 0x7fffff, RZ, 0xc0, !PT ;  /* 0x007fffff03037812 */ /* 0x000fe400078ec0ff */
[----:B------:R-:W-:Y:S01]  /*54d0*/  FSETP.NEU.FTZ.AND P0, PT, R22, R29, PT ;  /* 0x0000001d1600720b */ /* 0x000fe20003f1d000 */
[----:B------:R-:W-:Y:S01]  /*54e0*/  VIADD R22, R0, 0x20 ;  /* 0x0000002000167836 */ /* 0x000fe20000000000 */
[----:B------:R-:W-:Y:S01]  /*54f0*/  LOP3.LUT R3, R3, 0x800000, RZ, 0xfc, !PT ;  /* 0x0080000003037812 */ /* 0x000fe200078efcff */
[----:B------:R-:W-:-:S03]  /*5500*/  IMAD.MOV R0, RZ, RZ, -R0 ;  /* 0x000000ffff007224 */ /* 0x000fc600078e0a00 */
[----:B------:R-:W-:Y:S02]  /*5510*/  SHF.L.U32 R22, R3, R22, RZ ;  /* 0x0000001603167219 */ /* 0x000fe400000006ff */
[----:B------:R-:W-:Y:S02]  /*5520*/  SEL R0, R0, RZ, P1 ;  /* 0x000000ff00007207 */ /* 0x000fe40000800000 */
[----:B------:R-:W-:Y:S02]  /*5530*/  ISETP.NE.AND P2, PT, R22, RZ, P2 ;  /* 0x000000ff1600720c */ /* 0x000fe40001745270 */
[----:B------:R-:W-:Y:S02]  /*5540*/  SHF.R.U32.HI R27, RZ, R0, R3 ;  /* 0x00000000ff1b7219 */ /* 0x000fe40000011603 */
[----:B------:R-:W-:Y:S02]  /*5550*/  PLOP3.LUT P0, PT, P0, P2, PT, 0xf8, 0x8f ;  /* 0x00000000008f781c */ /* 0x000fe40000705f70 */
[----:B------:R-:W-:-:S02]  /*5560*/  SHF.R.U32.HI R3, RZ, 0x1, R27 ;  /* 0x00000001ff037819 */ /* 0x000fc4000001161b */
[----:B------:R-:W-:-:S04]  /*5570*/  SEL R0, RZ, 0x1, !P0 ;  /* 0x00000001ff007807 */ /* 0x000fc80004000000 */
[----:B------:R-:W-:-:S04]  /*5580*/  LOP3.LUT R0, R0, 0x1, R3, 0xf8, !PT ;  /* 0x0000000100007812 */ /* 0x000fc800078ef803 */
[----:B------:R-:W-:-:S05]  /*5590*/  LOP3.LUT R0, R0, R27, RZ, 0xc0, !PT ;  /* 0x0000001b00007212 */ /* 0x000fca00078ec0ff */
[----:B------:R-:W-:-:S05]  /*55a0*/  IMAD.IADD R0, R3, 0x1, R0 ;  /* 0x0000000103007824 */ /* 0x000fca00078e0200 */
[----:B------:R-:W-:Y:S01]  /*55b0*/  LOP3.LUT R23, R0, R23, RZ, 0xfc, !PT ;  /* 0x0000001700177212 */ /* 0x000fe200078efcff */
[----:B------:R-:W-:Y:S06]  /*55c0*/  BRA `(.L_x_88) ;  /* 0x0000000000107947 */ /* 0x000fec0003800000 */
.L_x_87:
[----:B------:R-:W-:-:S04]  /*55d0*/  LOP3.LUT R23, R23, 0x80000000, RZ, 0xc0, !PT ;  /* 0x8000000017177812 */ /* 0x000fc800078ec0ff */
[----:B------:R-:W-:Y:S01]  /*55e0*/  LOP3.LUT R23, R23, 0x7f800000, RZ, 0xfc, !PT ;  /* 0x7f80000017177812 */ /* 0x000fe200078efcff */
[----:B------:R-:W-:Y:S06]  /*55f0*/  BRA `(.L_x_88) ;  /* 0x0000000000047947 */ /* 0x000fec0003800000 */
.L_x_86:
[----:B------:R-:W-:-:S07]  /*5600*/  IMAD R23, R22, 0x800000, R23 ;  /* 0x0080000016177824 */ /* 0x000fce00078e0217 */
.L_x_88:
[----:B------:R-:W-:Y:S05]  /*5610*/  BSYNC.RECONVERGENT B1 ;  /* 0x0000000000017941 */ /* 0x000fea0003800200 */
.L_x_85:
[----:B------:R-:W-:Y:S01]  /*5620*/  IMAD.MOV.U32 R0, RZ, RZ, R23 ;  /* 0x000000ffff007224 */ /* 0x000fe200078e0017 */
[----:B------:R-:W-:Y:S06]  /*5630*/  BRA `(.L_x_89) ;  /* 0x0000000000207947 */ /* 0x000fec0003800000 */
.L_x_84:
[----:B------:R-:W-:-:S04]  /*5640*/  LOP3.LUT R0, R0, 0x80000000, R3, 0x48, !PT ;  /* 0x8000000000007812 */ /* 0x000fc800078e4803 */
[----:B------:R-:W-:Y:S01]  /*5650*/  LOP3.LUT R0, R0, 0x7f800000, RZ, 0xfc, !PT ;  /* 0x7f80000000007812 */ /* 0x000fe200078efcff */
[----:B------:R-:W-:Y:S06]  /*5660*/  BRA `(.L_x_89) ;  /* 0x0000000000147947 */ /* 0x000fec0003800000 */
.L_x_83:
[----:B------:R-:W-:Y:S01]  /*5670*/  LOP3.LUT R0, R0, 0x80000000, R3, 0x48, !PT ;  /* 0x8000000000007812 */ /* 0x000fe200078e4803 */
[----:B------:R-:W-:Y:S06]  /*5680*/  BRA `(.L_x_89) ;  /* 0x00000000000c7947 */ /* 0x000fec0003800000 */
.L_x_82:
[----:B------:R-:W0:Y:S01]  /*5690*/  MUFU.RSQ R0, -QNAN ;  /* 0xffc0000000007908 */ /* 0x000e220000001400 */
[----:B------:R-:W-:Y:S05]  /*56a0*/  BRA `(.L_x_89) ;  /* 0x0000000000047947 */ /* 0x000fea0003800000 */
.L_x_81:
[----:B------:R-:W-:-:S07]  /*56b0*/  FADD.FTZ R0, R3, R0 ;  /* 0x0000000003007221 */ /* 0x000fce0000010000 */
.L_x_89:
[----:B------:R-:W-:Y:S05]  /*56c0*/  BSYNC.RECONVERGENT B0 ;  /* 0x0000000000007941 */ /* 0x000fea0003800200 */
.L_x_79:
[----:B------:R-:W-:-:S04]  /*56d0*/  IMAD.MOV.U32 R3, RZ, RZ, 0x0 ;  /* 0x00000000ff037424 */ /* 0x000fc800078e00ff */
[----:B0-----:R-:W-:Y:S05]  /*56e0*/  RET.REL.NODEC R2 `(morph) ;  /* 0xffffffa802447950 */ /* 0x001fea0003c3ffff */
.L_x_90:
[----:B------:R-:W-:-:S00]  /*56f0*/  BRA `(.L_x_90) ;  /* 0xfffffffc00fc7947 */ /* 0x000fc0000383ffff */
[----:B------:R-:W-:-:S00]  /*5700*/  NOP ;  /* 0x0000000000007918 */ /* 0x000fc00000000000 */
[----:B------:R-:W-:-:S00]  /*5710*/  NOP ;  /* 0x0000000000007918 */ /* 0x000fc00000000000 */
[----:B------:R-:W-:-:S00]  /*5720*/  NOP ;  /* 0x0000000000007918 */ /* 0x000fc00000000000 */
[----:B------:R-:W-:-:S00]  /*5730*/  NOP ;  /* 0x0000000000007918 */ /* 0x000fc00000000000 */
[----:B------:R-:W-:-:S00]  /*5740*/  NOP ;  /* 0x0000000000007918 */ /* 0x000fc00000000000 */
[----:B------:R-:W-:-:S00]  /*5750*/  NOP ;  /* 0x0000000000007918 */ /* 0x000fc00000000000 */
[----:B------:R-:W-:-:S00]  /*5760*/  NOP ;  /* 0x0000000000007918 */ /* 0x000fc00000000000 */
[----:B------:R-:W-:-:S00]  /*5770*/  NOP ;  /* 0x0000000000007918 */ /* 0x000fc00000000000 */
.L_x_91:


//--------------------- .nv.shared.reserved.0     --------------------------
	.section	.nv.shared.reserved.0,"aw",@nobits
	.weak		__nv_reservedSMEM_offset_0_alias
	.size		__nv_reservedSMEM_offset_0_alias, 0, 64
	.other		__nv_reservedSMEM_offset_0_alias,@"STO_CUDA_RESERVED_SHARED STV_DEFAULT"
__nv_reservedSMEM_offset_0_alias:
	.zero		0
	.zero		64


//--------------------- .nv.constant0.morph       --------------------------
	.section	.nv.constant0.morph,"a",@progbits
	.sectionflags	@""
	.align	4
.nv.constant0.morph:
	.zero		952


//--------------------- SYMBOLS --------------------------

	.type		.nv.reservedSmem.offset0,@object
	.size		.nv.reservedSmem.offset0,0x4
